	.target	sm_90a

	.elftype	@"ET_EXEC"


//--------------------- .note.nv.tkinfo           --------------------------
	.section	.note.nv.tkinfo,"",@"SHT_NOTE"
	.sectionflags	@"SHF_NOTE_NV_TKINFO"
	.tkinfo
        /*0018*/ 	.word	0x00000002
        /*0030*/ 	.string	""
        /*0030*/ 	.string	"ptxas"
        /*0030*/ 	.string	"Cuda compilation tools, release 13.0, V13.0.88"
        /*0030*/ 	.string	"Build cuda_13.0.r13.0/compiler.36424714_0"
        /*0030*/ 	.string	"-arch sm_90a -m 64 "



//--------------------- .note.nv.cuinfo           --------------------------
	.section	.note.nv.cuinfo,"",@"SHT_NOTE"
	.sectionflags	@"SHF_NOTE_NV_CUINFO"
        /*0018*/ 	.short	0x0002
        /*001a*/ 	.short	0x005a
        /*001c*/ 	.short	0x0082
	.zero		2


//--------------------- .nv.info                  --------------------------
	.section	.nv.info,"",@"SHT_CUDA_INFO"
	.align	4


	//----- nvinfo : EIATTR_REGCOUNT
	.align		4
        /*0000*/ 	.byte	0x04, 0x2f
        /*0002*/ 	.short	(.L_12 - .L_11)
	.align		4
.L_11:
        /*0004*/ 	.word	index@(_ZN7cutlass13device_kernelINS_4gemm6kernel13GemmUniversalIN4cute5tupleIJiiiiEEENS1_10collective13CollectiveMmaINS1_37MainloopSm90TmaGmmaWarpSpecializedFP8ILi11ENS5_IJNS4_1CILi8EEENSA_ILi1EEESC_EEENS1_32KernelTmaWarpSpecializedPingpongEEENS5_IJNSA_ILi64EEENSA_ILi256EEESG_EEENS_12float_e5m2_tENS5_IJlSC_lEEESJ_SK_NS4_8TiledMMAINS4_8MMA_AtomIJNS4_4SM904GMMA31MMA_64x256x32_F32E5M2E5M2_SS_TNILNSO_7ScaleInE1ELSQ_1EEEEEENS4_6LayoutINS5_IJSC_SC_SC_EEENS5_IJNSA_ILi0EEESV_SV_EEEEENS5_IJNS4_10UnderscoreESY_SY_EEEEENS4_13SM90_TMA_LOADENS4_14ComposedLayoutINS4_7SwizzleILi2ELi4ELi3EEENS4_18smem_ptr_flag_bitsILi8EEENST_INS5_IJSB_SG_EEENS5_IJSG_SC_EEEEEEEvNS4_8identityENS4_23SM90_TMA_LOAD_MULTICASTES1A_vS1B_EENS_8epilogue10collective6detail29Sm90TmaWarpSpecializedAdapterINS1F_15DefaultEpilogueISJ_SK_SK_NS1E_6thread17LinearCombinationISJ_Li1EffLNS1J_9ScaleType4KindE0ELNS_15FloatRoundStyleE2ESJ_EENS1_15EpilogueDefaultEEEEEvvEEEEvNT_6ParamsE)
        /*0008*/ 	.word	0x000000a8


	//----- nvinfo : EIATTR_FRAME_SIZE
	.align		4
.L_12:
        /*000c*/ 	.byte	0x04, 0x11
        /*000e*/ 	.short	(.L_14 - .L_13)
	.align		4
.L_13:
        /*0010*/ 	.word	index@(_ZN7cutlass13device_kernelINS_4gemm6kernel13GemmUniversalIN4cute5tupleIJiiiiEEENS1_10collective13CollectiveMmaINS1_37MainloopSm90TmaGmmaWarpSpecializedFP8ILi11ENS5_IJNS4_1CILi8EEENSA_ILi1EEESC_EEENS1_32KernelTmaWarpSpecializedPingpongEEENS5_IJNSA_ILi64EEENSA_ILi256EEESG_EEENS_12float_e5m2_tENS5_IJlSC_lEEESJ_SK_NS4_8TiledMMAINS4_8MMA_AtomIJNS4_4SM904GMMA31MMA_64x256x32_F32E5M2E5M2_SS_TNILNSO_7ScaleInE1ELSQ_1EEEEEENS4_6LayoutINS5_IJSC_SC_SC_EEENS5_IJNSA_ILi0EEESV_SV_EEEEENS5_IJNS4_10UnderscoreESY_SY_EEEEENS4_13SM90_TMA_LOADENS4_14ComposedLayoutINS4_7SwizzleILi2ELi4ELi3EEENS4_18smem_ptr_flag_bitsILi8EEENST_INS5_IJSB_SG_EEENS5_IJSG_SC_EEEEEEEvNS4_8identityENS4_23SM90_TMA_LOAD_MULTICASTES1A_vS1B_EENS_8epilogue10collective6detail29Sm90TmaWarpSpecializedAdapterINS1F_15DefaultEpilogueISJ_SK_SK_NS1E_6thread17LinearCombinationISJ_Li1EffLNS1J_9ScaleType4KindE0ELNS_15FloatRoundStyleE2ESJ_EENS1_15EpilogueDefaultEEEEEvvEEEEvNT_6ParamsE)
        /*0014*/ 	.word	0x00000118


	//----- nvinfo : EIATTR_MIN_STACK_SIZE
	.align		4
.L_14:
        /*0018*/ 	.byte	0x04, 0x12
        /*001a*/ 	.short	(.L_16 - .L_15)
	.align		4
.L_15:
        /*001c*/ 	.word	index@(_ZN7cutlass13device_kernelINS_4gemm6kernel13GemmUniversalIN4cute5tupleIJiiiiEEENS1_10collective13CollectiveMmaINS1_37MainloopSm90TmaGmmaWarpSpecializedFP8ILi11ENS5_IJNS4_1CILi8EEENSA_ILi1EEESC_EEENS1_32KernelTmaWarpSpecializedPingpongEEENS5_IJNSA_ILi64EEENSA_ILi256EEESG_EEENS_12float_e5m2_tENS5_IJlSC_lEEESJ_SK_NS4_8TiledMMAINS4_8MMA_AtomIJNS4_4SM904GMMA31MMA_64x256x32_F32E5M2E5M2_SS_TNILNSO_7ScaleInE1ELSQ_1EEEEEENS4_6LayoutINS5_IJSC_SC_SC_EEENS5_IJNSA_ILi0EEESV_SV_EEEEENS5_IJNS4_10UnderscoreESY_SY_EEEEENS4_13SM90_TMA_LOADENS4_14ComposedLayoutINS4_7SwizzleILi2ELi4ELi3EEENS4_18smem_ptr_flag_bitsILi8EEENST_INS5_IJSB_SG_EEENS5_IJSG_SC_EEEEEEEvNS4_8identityENS4_23SM90_TMA_LOAD_MULTICASTES1A_vS1B_EENS_8epilogue10collective6detail29Sm90TmaWarpSpecializedAdapterINS1F_15DefaultEpilogueISJ_SK_SK_NS1E_6thread17LinearCombinationISJ_Li1EffLNS1J_9ScaleType4KindE0ELNS_15FloatRoundStyleE2ESJ_EENS1_15EpilogueDefaultEEEEEvvEEEEvNT_6ParamsE)
        /*0020*/ 	.word	0x00000118
.L_16:


//--------------------- .nv.compat                --------------------------
	.section	.nv.compat,"",@"SHT_CUDA_COMPAT_INFO"
	.align	4
        /*0000*/ 	.byte	0x02, 0x09, 0x01, 0x00, 0x02, 0x02, 0x04, 0x00, 0x02, 0x05, 0x05, 0x00, 0x03, 0x07, 0x01, 0x01
        /*0010*/ 	.byte	0x02, 0x03, 0x01, 0x00, 0x02, 0x06, 0x01, 0x00, 0x04, 0x0b, 0x08, 0x00, 0x00, 0x00, 0x00, 0x00
        /*0020*/ 	.byte	0x00, 0x00, 0x00, 0x00


//--------------------- .nv.info._ZN7cutlass13device_kernelINS_4gemm6kernel13GemmUniversalIN4cute5tupleIJiiiiEEENS1_10collective13CollectiveMmaINS1_37MainloopSm90TmaGmmaWarpSpecializedFP8ILi11ENS5_IJNS4_1CILi8EEENSA_ILi1EEESC_EEENS1_32KernelTmaWarpSpecializedPingpongEEENS5_IJNSA_ILi64EEENSA_ILi256EEESG_EEENS_12float_e5m2_tENS5_IJlSC_lEEESJ_SK_NS4_8TiledMMAINS4_8MMA_AtomIJNS4_4SM904GMMA31MMA_64x256x32_F32E5M2E5M2_SS_TNILNSO_7ScaleInE1ELSQ_1EEEEEENS4_6LayoutINS5_IJSC_SC_SC_EEENS5_IJNSA_ILi0EEESV_SV_EEEEENS5_IJNS4_10UnderscoreESY_SY_EEEEENS4_13SM90_TMA_LOADENS4_14ComposedLayoutINS4_7SwizzleILi2ELi4ELi3EEENS4_18smem_ptr_flag_bitsILi8EEENST_INS5_IJSB_SG_EEENS5_IJSG_SC_EEEEEEEvNS4_8identityENS4_23SM90_TMA_LOAD_MULTICASTES1A_vS1B_EENS_8epilogue10collective6detail29Sm90TmaWarpSpecializedAdapterINS1F_15DefaultEpilogueISJ_SK_SK_NS1E_6thread17LinearCombinationISJ_Li1EffLNS1J_9ScaleType4KindE0ELNS_15FloatRoundStyleE2ESJ_EENS1_15EpilogueDefaultEEEEEvvEEEEvNT_6ParamsE --------------------------
	.section	.nv.info._ZN7cutlass13device_kernelINS_4gemm6kernel13GemmUniversalIN4cute5tupleIJiiiiEEENS1_10collective13CollectiveMmaINS1_37MainloopSm90TmaGmmaWarpSpecializedFP8ILi11ENS5_IJNS4_1CILi8EEENSA_ILi1EEESC_EEENS1_32KernelTmaWarpSpecializedPingpongEEENS5_IJNSA_ILi64EEENSA_ILi256EEESG_EEENS_12float_e5m2_tENS5_IJlSC_lEEESJ_SK_NS4_8TiledMMAINS4_8MMA_AtomIJNS4_4SM904GMMA31MMA_64x256x32_F32E5M2E5M2_SS_TNILNSO_7ScaleInE1ELSQ_1EEEEEENS4_6LayoutINS5_IJSC_SC_SC_EEENS5_IJNSA_ILi0EEESV_SV_EEEEENS5_IJNS4_10UnderscoreESY_SY_EEEEENS4_13SM90_TMA_LOADENS4_14ComposedLayoutINS4_7SwizzleILi2ELi4ELi3EEENS4_18smem_ptr_flag_bitsILi8EEENST_INS5_IJSB_SG_EEENS5_IJSG_SC_EEEEEEEvNS4_8identityENS4_23SM90_TMA_LOAD_MULTICASTES1A_vS1B_EENS_8epilogue10collective6detail29Sm90TmaWarpSpecializedAdapterINS1F_15DefaultEpilogueISJ_SK_SK_NS1E_6thread17LinearCombinationISJ_Li1EffLNS1J_9ScaleType4KindE0ELNS_15FloatRoundStyleE2ESJ_EENS1_15EpilogueDefaultEEEEEvvEEEEvNT_6ParamsE,"",@"SHT_CUDA_INFO"
	.sectionflags	@""
	.align	4


	//----- nvinfo : EIATTR_CUDA_API_VERSION
	.align		4
        /*0000*/ 	.byte	0x04, 0x37
        /*0002*/ 	.short	(.L_18 - .L_17)
.L_17:
        /*0004*/ 	.word	0x00000082


	//----- nvinfo : EIATTR_KPARAM_INFO
	.align		4
.L_18:
        /*0008*/ 	.byte	0x04, 0x17
        /*000a*/ 	.short	(.L_20 - .L_19)
.L_19:
        /*000c*/ 	.word	0x00000000
        /*0010*/ 	.short	0x0000
        /*0012*/ 	.short	0x0070
        /*0014*/ 	.byte	0x00, 0xf0, 0x01, 0x10


	//----- nvinfo : EIATTR_SPARSE_MMA_MASK
	.align		4
.L_20:
        /*0018*/ 	.byte	0x03, 0x50
        /*001a*/ 	.short	0x0000


	//----- nvinfo : EIATTR_MAXREG_COUNT
	.align		4
        /*001c*/ 	.byte	0x03, 0x1b
        /*001e*/ 	.short	0x00a8


	//----- nvinfo : EIATTR_NUM_BARRIERS
	.align		4
        /*0020*/ 	.byte	0x02, 0x4c
        /*0022*/ 	.byte	0x01
	.zero		1


	//----- nvinfo : EIATTR_ANNOTATIONS
	.align		4
        /*0024*/ 	.byte	0x04, 0x55
        /*0026*/ 	.short	(.L_22 - .L_21)


	//   ....[0]....
.L_21:
        /*0028*/ 	.word	0x00000001
        /*002c*/ 	.byte	0x30, 0x07, 0x00, 0x00, 0x01, 0x00, 0x00, 0x00, 0x20, 0x0a, 0x00, 0x00, 0x01, 0x00, 0x00, 0x00
        /* <DEDUP_REMOVED lines=212> */
        /*0d7c*/ 	.byte	0x30, 0x08, 0x01, 0x00


	//----- nvinfo : EIATTR_MERCURY_ISA_VERSION
	.align		4
.L_22:
        /*0d80*/ 	.byte	0x03, 0x5f
        /*0d82*/ 	.short	0x0101


	//----- nvinfo : EIATTR_INT_WARP_WIDE_INSTR_OFFSETS
	.align		4
        /*0d84*/ 	.byte	0x04, 0x31
        /*0d86*/ 	.short	(.L_24 - .L_23)


	//   ....[0]....
.L_23:
        /*0d88*/ 	.word	0x00000700


	//   ....[1]....
        /*0d8c*/ 	.word	0x00000720


	//   ....[2]....
        /*0d90*/ 	.word	0x000007a0


	//   ....[3]....
        /*0d94*/ 	.word	0x00000860


	//   ....[4]....
        /*0d98*/ 	.word	0x00000880


	//   ....[5]....
        /*0d9c*/ 	.word	0x000008a0


	//   ....[6]....
        /*0da0*/ 	.word	0x000008f0


	//   ....[7]....
        /*0da4*/ 	.word	0x00000930


	//   ....[8]....
        /*0da8*/ 	.word	0x000057b0


	//----- nvinfo : EIATTR_COOP_GROUP_MASK_REGIDS
	.align		4
.L_24:
        /*0dac*/ 	.byte	0x04, 0x29
        /*0dae*/ 	.short	(.L_26 - .L_25)


	//   ....[0]....
.L_25:
        /*0db0*/ 	.word	0xffffffff


	//   ....[1]....
        /*0db4*/ 	.word	0xffffffff


	//   ....[2]....
        /*0db8*/ 	.word	0xffffffff


	//   ....[3]....
        /*0dbc*/ 	.word	0xffffffff


	//   ....[4]....
        /*0dc0*/ 	.word	0xffffffff


	//   ....[5]....
        /*0dc4*/ 	.word	0xffffffff


	//   ....[6]....
        /*0dc8*/ 	.word	0xffffffff


	//----- nvinfo : EIATTR_COOP_GROUP_INSTR_OFFSETS
	.align		4
.L_26:
        /*0dcc*/ 	.byte	0x04, 0x28
        /*0dce*/ 	.short	(.L_28 - .L_27)


	//   ....[0]....
.L_27:
        /*0dd0*/ 	.word	0x00000070


	//   ....[1]....
        /*0dd4*/ 	.word	0x00000090


	//   ....[2]....
        /*0dd8*/ 	.word	0x00000190


	//   ....[3]....
        /*0ddc*/ 	.word	0x00000520


	//   ....[4]....
        /*0de0*/ 	.word	0x00000560


	//   ....[5]....
        /*0de4*/ 	.word	0x00000840


	//   ....[6]....
        /*0de8*/ 	.word	0x00000ab0


	//----- nvinfo : EIATTR_REG_RECONFIG
	.align		4
.L_28:
        /*0dec*/ 	.byte	0x01, 0x54
	.zero		2


	//----- nvinfo : EIATTR_MBARRIER_INSTR_OFFSETS
	.align		4
        /*0df0*/ 	.byte	0x04, 0x39
        /*0df2*/ 	.short	(.L_30 - .L_29)


	//   ....[0]....
.L_29:
        /*0df4*/ 	.word	0x00000380
        /*0df8*/ 	.word	0x000000ff
        /*0dfc*/ 	.word	0x00000000
        /*0e00*/ 	.short	0x0100
        /*0e02*/ 	.byte	0x07
	.zero		1


	//   ....[1]....
        /*0e04*/ 	.word	0x00000390
        /*0e08*/ 	.word	0x000000ff
        /*0e0c*/ 	.word	0x00000058
        /*0e10*/ 	.short	0x0100
        /*0e12*/ 	.byte	0x07
	.zero		1


	//   ....[2]....
        /*0e14*/ 	.word	0x000003a0
        /*0e18*/ 	.word	0x000000ff
        /*0e1c*/ 	.word	0x00000008
        /*0e20*/ 	.short	0x0100
        /*0e22*/ 	.byte	0x07
	.zero		1


	//   ....[3]....
        /*0e24*/ 	.word	0x000003b0
        /*0e28*/ 	.word	0x000000ff
        /*0e2c*/ 	.word	0x00000060
        /*0e30*/ 	.short	0x0100
        /*0e32*/ 	.byte	0x07
	.zero		1


	//   ....[4]....
        /*0e34*/ 	.word	0x000003c0
        /*0e38*/ 	.word	0x000000ff
        /*0e3c*/ 	.word	0x00000010
        /*0e40*/ 	.short	0x0100
        /*0e42*/ 	.byte	0x07
	.zero		1


	//   ....[5]....
        /*0e44*/ 	.word	0x000003d0
        /*0e48*/ 	.word	0x000000ff
        /*0e4c*/ 	.word	0x00000068
        /*0e50*/ 	.short	0x0100
        /*0e52*/ 	.byte	0x07
	.zero		1


	//   ....[6]....
        /*0e54*/ 	.word	0x000003e0
        /*0e58*/ 	.word	0x000000ff
        /*0e5c*/ 	.word	0x00000018
        /*0e60*/ 	.short	0x0100
        /*0e62*/ 	.byte	0x07
	.zero		1


	//   ....[7]....
        /*0e64*/ 	.word	0x000003f0
        /*0e68*/ 	.word	0x000000ff
        /*0e6c*/ 	.word	0x00000070
        /*0e70*/ 	.short	0x0100
        /*0e72*/ 	.byte	0x07
	.zero		1


	//   ....[8]....
        /*0e74*/ 	.word	0x00000400
        /*0e78*/ 	.word	0x000000ff
        /*0e7c*/ 	.word	0x00000020
        /*0e80*/ 	.short	0x0100
        /*0e82*/ 	.byte	0x07
	.zero		1


	//   ....[9]....
        /*0e84*/ 	.word	0x00000410
        /*0e88*/ 	.word	0x000000ff
        /*0e8c*/ 	.word	0x00000078
        /*0e90*/ 	.short	0x0100
        /*0e92*/ 	.byte	0x07
	.zero		1


	//   ....[10]....
        /*0e94*/ 	.word	0x00000420
        /*0e98*/ 	.word	0x000000ff
        /*0e9c*/ 	.word	0x00000028
        /*0ea0*/ 	.short	0x0100
        /*0ea2*/ 	.byte	0x07
	.zero		1


	//   ....[11]....
        /*0ea4*/ 	.word	0x00000430
        /*0ea8*/ 	.word	0x000000ff
        /*0eac*/ 	.word	0x00000080
        /*0eb0*/ 	.short	0x0100
        /*0eb2*/ 	.byte	0x07
	.zero		1


	//   ....[12]....
        /*0eb4*/ 	.word	0x00000440
        /*0eb8*/ 	.word	0x000000ff
        /*0ebc*/ 	.word	0x00000030
        /*0ec0*/ 	.short	0x0100
        /*0ec2*/ 	.byte	0x07
	.zero		1


	//   ....[13]....
        /*0ec4*/ 	.word	0x00000450
        /*0ec8*/ 	.word	0x000000ff
        /*0ecc*/ 	.word	0x00000088
        /*0ed0*/ 	.short	0x0100
        /*0ed2*/ 	.byte	0x07
	.zero		1


	//   ....[14]....
        /*0ed4*/ 	.word	0x00000460
        /*0ed8*/ 	.word	0x000000ff
        /*0edc*/ 	.word	0x00000038
        /*0ee0*/ 	.short	0x0100
        /*0ee2*/ 	.byte	0x07
	.zero		1


	//   ....[15]....
        /*0ee4*/ 	.word	0x00000470
        /*0ee8*/ 	.word	0x000000ff
        /*0eec*/ 	.word	0x00000090
        /*0ef0*/ 	.short	0x0100
        /*0ef2*/ 	.byte	0x07
	.zero		1


	//   ....[16]....
        /*0ef4*/ 	.word	0x00000480
        /*0ef8*/ 	.word	0x000000ff
        /*0efc*/ 	.word	0x00000040
        /*0f00*/ 	.short	0x0100
        /*0f02*/ 	.byte	0x07
	.zero		1


	//   ....[17]....
        /*0f04*/ 	.word	0x00000490
        /*0f08*/ 	.word	0x000000ff
        /*0f0c*/ 	.word	0x00000098
        /*0f10*/ 	.short	0x0100
        /*0f12*/ 	.byte	0x07
	.zero		1


	//   ....[18]....
        /*0f14*/ 	.word	0x000004a0
        /*0f18*/ 	.word	0x000000ff
        /*0f1c*/ 	.word	0x00000048
        /*0f20*/ 	.short	0x0100
        /*0f22*/ 	.byte	0x07
	.zero		1


	//   ....[19]....
        /*0f24*/ 	.word	0x000004b0
        /*0f28*/ 	.word	0x000000ff
        /*0f2c*/ 	.word	0x000000a0
        /*0f30*/ 	.short	0x0100
        /*0f32*/ 	.byte	0x07
	.zero		1


	//   ....[20]....
        /*0f34*/ 	.word	0x000004c0
        /*0f38*/ 	.word	0x000000ff
        /*0f3c*/ 	.word	0x00000050
        /*0f40*/ 	.short	0x0100
        /*0f42*/ 	.byte	0x07
	.zero		1


	//   ....[21]....
        /*0f44*/ 	.word	0x000004d0
        /*0f48*/ 	.word	0x000000ff
        /*0f4c*/ 	.word	0x000000a8
        /*0f50*/ 	.short	0x0100
        /*0f52*/ 	.byte	0x07
	.zero		1


	//   ....[22]....
        /*0f54*/ 	.word	0x00000970
        /*0f58*/ 	.word	0x000000ff
        /*0f5c*/ 	.word	0x000000e0
        /*0f60*/ 	.short	0x0100
        /*0f62*/ 	.byte	0x07
	.zero		1


	//   ....[23]....
        /*0f64*/ 	.word	0x00000a00
        /*0f68*/ 	.word	0x000000ff
        /*0f6c*/ 	.word	0x000000e8
        /*0f70*/ 	.short	0x0100
        /*0f72*/ 	.byte	0x07
	.zero		1


	//   ....[24]....
        /*0f74*/ 	.word	0x00000a30
        /*0f78*/ 	.word	0x000000ff
        /*0f7c*/ 	.word	0x000000c0
        /*0f80*/ 	.short	0x0100
        /*0f82*/ 	.byte	0x0a
	.zero		1


	//   ....[25]....
        /*0f84*/ 	.word	0x00000a40
        /*0f88*/ 	.word	0x000000ff
        /*0f8c*/ 	.word	0x000000c8
        /*0f90*/ 	.short	0x0100
        /*0f92*/ 	.byte	0x0a
	.zero		1


	//   ....[26]....
        /*0f94*/ 	.word	0x00000a50
        /*0f98*/ 	.word	0x000000ff
        /*0f9c*/ 	.word	0x000000d0
        /*0fa0*/ 	.short	0x0100
        /*0fa2*/ 	.byte	0x0a
	.zero		1


	//   ....[27]....
        /*0fa4*/ 	.word	0x00000a60
        /*0fa8*/ 	.word	0x000000ff
        /*0fac*/ 	.word	0x000000d8
        /*0fb0*/ 	.short	0x0100
        /*0fb2*/ 	.byte	0x0a
	.zero		1


	//   ....[28]....
        /*0fb4*/ 	.word	0x00001910
        /*0fb8*/ 	.word	0x000000ff
        /*0fbc*/ 	.word	0xfffffff8
        /*0fc0*/ 	.short	0x010a
        /*0fc2*/ 	.byte	0x11
	.zero		1


	//   ....[29]....
        /*0fc4*/ 	.word	0x000022f0
        /*0fc8*/ 	.word	0x000000ff
        /*0fcc*/ 	.word	0x00000000
        /*0fd0*/ 	.short	0x010a
        /*0fd2*/ 	.byte	0x06
	.zero		1


	//   ....[30]....
        /*0fd4*/ 	.word	0x00002330
        /*0fd8*/ 	.word	0x000000ff
        /*0fdc*/ 	.word	0x00000000
        /*0fe0*/ 	.short	0x010a
        /*0fe2*/ 	.byte	0x06
	.zero		1


	//   ....[31]....
        /*0fe4*/ 	.word	0x00003510
        /*0fe8*/ 	.word	0x000000ff
        /*0fec*/ 	.word	0x00000000
        /*0ff0*/ 	.short	0x010a
        /*0ff2*/ 	.byte	0x09
	.zero		1


	//   ....[32]....
        /*0ff4*/ 	.word	0x00003550
        /*0ff8*/ 	.word	0x000000ff
        /*0ffc*/ 	.word	0x00000000
        /*1000*/ 	.short	0x010a
        /*1002*/ 	.byte	0x09
	.zero		1


	//   ....[33]....
        /*1004*/ 	.word	0x00004610
        /*1008*/ 	.word	0x000000e5
        /*100c*/ 	.word	0x00000000
        /*1010*/ 	.short	0x0101
        /*1012*/ 	.byte	0x3f
	.zero		1


	//   ....[34]....
        /*1014*/ 	.word	0x000056d0
        /*1018*/ 	.word	0x000000e3
        /*101c*/ 	.word	0x00000000
        /*1020*/ 	.short	0x0101
        /*1022*/ 	.byte	0x1d
	.zero		1


	//   ....[35]....
        /*1024*/ 	.word	0x00005860
        /*1028*/ 	.word	0x00000018
        /*102c*/ 	.word	0x00000000
        /*1030*/ 	.short	0x0101
        /*1032*/ 	.byte	0x3f
	.zero		1


	//   ....[36]....
        /*1034*/ 	.word	0x00005920
        /*1038*/ 	.word	0x000000ff
        /*103c*/ 	.word	0x00000008
        /*1040*/ 	.short	0x010a
        /*1042*/ 	.byte	0x11
	.zero		1


	//   ....[37]....
        /*1044*/ 	.word	0x0000eb10
        /*1048*/ 	.word	0x00000003
        /*104c*/ 	.word	0x00000000
        /*1050*/ 	.short	0x0101
        /*1052*/ 	.byte	0x1d
	.zero		1


	//   ....[38]....
        /*1054*/ 	.word	0x0000f560
        /*1058*/ 	.word	0x0000000d
        /*105c*/ 	.word	0x00000058
        /*1060*/ 	.short	0x010a
        /*1062*/ 	.byte	0x3f
	.zero		1


	//   ....[39]....
        /*1064*/ 	.word	0x0000f930
        /*1068*/ 	.word	0x00000004
        /*106c*/ 	.word	0x000000e8
        /*1070*/ 	.short	0x0101
        /*1072*/ 	.byte	0x3f
	.zero		1


	//   ....[40]....
        /*1074*/ 	.word	0x00010130
        /*1078*/ 	.word	0x00000007
        /*107c*/ 	.word	0x00000000
        /*1080*/ 	.short	0x010a
        /*1082*/ 	.byte	0x3f
	.zero		1


	//   ....[41]....
        /*1084*/ 	.word	0x000101b0
        /*1088*/ 	.word	0x00000009
        /*108c*/ 	.word	0x00000000
        /*1090*/ 	.short	0x010a
        /*1092*/ 	.byte	0x3f
	.zero		1


	//   ....[42]....
        /*1094*/ 	.word	0x00010240
        /*1098*/ 	.word	0x00000006
        /*109c*/ 	.word	0x00000000
        /*10a0*/ 	.short	0x010a
        /*10a2*/ 	.byte	0x3f
	.zero		1


	//   ....[43]....
        /*10a4*/ 	.word	0x000102d0
        /*10a8*/ 	.word	0x00000009
        /*10ac*/ 	.word	0x00000000
        /*10b0*/ 	.short	0x010a
        /*10b2*/ 	.byte	0x3f
	.zero		1


	//   ....[44]....
        /*10b4*/ 	.word	0x00010360
        /*10b8*/ 	.word	0x00000006
        /*10bc*/ 	.word	0x00000000
        /*10c0*/ 	.short	0x010a
        /*10c2*/ 	.byte	0x3f
	.zero		1


	//   ....[45]....
        /*10c4*/ 	.word	0x000103f0
        /*10c8*/ 	.word	0x00000009
        /*10cc*/ 	.word	0x00000000
        /*10d0*/ 	.short	0x010a
        /*10d2*/ 	.byte	0x3f
	.zero		1


	//   ....[46]....
        /*10d4*/ 	.word	0x00010480
        /*10d8*/ 	.word	0x00000006
        /*10dc*/ 	.word	0x00000000
        /*10e0*/ 	.short	0x010a
        /*10e2*/ 	.byte	0x3f
	.zero		1


	//   ....[47]....
        /*10e4*/ 	.word	0x00010510
        /*10e8*/ 	.word	0x00000009
        /*10ec*/ 	.word	0x00000000
        /*10f0*/ 	.short	0x010a
        /*10f2*/ 	.byte	0x3f
	.zero		1


	//   ....[48]....
        /*10f4*/ 	.word	0x000105a0
        /*10f8*/ 	.word	0x00000006
        /*10fc*/ 	.word	0x00000000
        /*1100*/ 	.short	0x010a
        /*1102*/ 	.byte	0x3f
	.zero		1


	//   ....[49]....
        /*1104*/ 	.word	0x00010630
        /*1108*/ 	.word	0x00000009
        /*110c*/ 	.word	0x00000000
        /*1110*/ 	.short	0x010a
        /*1112*/ 	.byte	0x3f
	.zero		1


	//   ....[50]....
        /*1114*/ 	.word	0x000106c0
        /*1118*/ 	.word	0x00000003
        /*111c*/ 	.word	0x00000000
        /*1120*/ 	.short	0x010a
        /*1122*/ 	.byte	0x3f
	.zero		1


	//   ....[51]....
        /*1124*/ 	.word	0x00010730
        /*1128*/ 	.word	0x00000003
        /*112c*/ 	.word	0xfffffff8
        /*1130*/ 	.short	0x010a
        /*1132*/ 	.byte	0x3f
	.zero		1


	//   ....[52]....
        /*1134*/ 	.word	0x00010790
        /*1138*/ 	.word	0x00000003
        /*113c*/ 	.word	0x00000000
        /*1140*/ 	.short	0x010a
        /*1142*/ 	.byte	0x3f
	.zero		1


	//   ....[53]....
        /*1144*/ 	.word	0x00010800
        /*1148*/ 	.word	0x00000000
        /*114c*/ 	.word	0x00000000
        /*1150*/ 	.short	0x010a
        /*1152*/ 	.byte	0x3f
	.zero		1


	//   ....[54]....
        /*1154*/ 	.word	0x00010870
        /*1158*/ 	.word	0x00000019
        /*115c*/ 	.word	0x00000008
        /*1160*/ 	.short	0x010a
        /*1162*/ 	.byte	0x3f
	.zero		1


	//   ....[55]....
        /*1164*/ 	.word	0x00010940
        /*1168*/ 	.word	0x0000000d
        /*116c*/ 	.word	0x00000058
        /*1170*/ 	.short	0x010a
        /*1172*/ 	.byte	0x3f
	.zero		1


	//   ....[56]....
        /*1174*/ 	.word	0x00010a20
        /*1178*/ 	.word	0x00000007
        /*117c*/ 	.word	0x00000000
        /*1180*/ 	.short	0x010a
        /*1182*/ 	.byte	0x3f
	.zero		1


	//   ....[57]....
        /*1184*/ 	.word	0x00010a70
        /*1188*/ 	.word	0x00000009
        /*118c*/ 	.word	0x00000000
        /*1190*/ 	.short	0x010a
        /*1192*/ 	.byte	0x3f
	.zero		1


	//   ....[58]....
        /*1194*/ 	.word	0x00010ac0
        /*1198*/ 	.word	0x00000006
        /*119c*/ 	.word	0x00000000
        /*11a0*/ 	.short	0x010a
        /*11a2*/ 	.byte	0x3f
	.zero		1


	//   ....[59]....
        /*11a4*/ 	.word	0x00010b10
        /*11a8*/ 	.word	0x00000009
        /*11ac*/ 	.word	0x00000000
        /*11b0*/ 	.short	0x010a
        /*11b2*/ 	.byte	0x3f
	.zero		1


	//   ....[60]....
        /*11b4*/ 	.word	0x00010b60
        /*11b8*/ 	.word	0x00000006
        /*11bc*/ 	.word	0x00000000
        /*11c0*/ 	.short	0x010a
        /*11c2*/ 	.byte	0x3f
	.zero		1


	//   ....[61]....
        /*11c4*/ 	.word	0x00010bb0
        /*11c8*/ 	.word	0x00000009
        /*11cc*/ 	.word	0x00000000
        /*11d0*/ 	.short	0x010a
        /*11d2*/ 	.byte	0x3f
	.zero		1


	//   ....[62]....
        /*11d4*/ 	.word	0x00010c00
        /*11d8*/ 	.word	0x00000006
        /*11dc*/ 	.word	0x00000000
        /*11e0*/ 	.short	0x010a
        /*11e2*/ 	.byte	0x3f
	.zero		1


	//   ....[63]....
        /*11e4*/ 	.word	0x00010c50
        /*11e8*/ 	.word	0x00000009
        /*11ec*/ 	.word	0x00000000
        /*11f0*/ 	.short	0x010a
        /*11f2*/ 	.byte	0x3f
	.zero		1


	//   ....[64]....
        /*11f4*/ 	.word	0x00010ca0
        /*11f8*/ 	.word	0x00000006
        /*11fc*/ 	.word	0x00000000
        /*1200*/ 	.short	0x010a
        /*1202*/ 	.byte	0x3f
	.zero		1


	//   ....[65]....
        /*1204*/ 	.word	0x00010cf0
        /*1208*/ 	.word	0x00000009
        /*120c*/ 	.word	0x00000000
        /*1210*/ 	.short	0x010a
        /*1212*/ 	.byte	0x3f
	.zero		1


	//----- nvinfo : EIATTR_NUM_MBARRIERS
	.align		4
.L_30:
        /*1214*/ 	.byte	0x03, 0x38
        /*1216*/ 	.short	0x001c


	//----- nvinfo : EIATTR_EXIT_INSTR_OFFSETS
	.align		4
        /*1218*/ 	.byte	0x04, 0x1c
        /*121a*/ 	.short	(.L_32 - .L_31)


	//   ....[0]....
.L_31:
        /*121c*/ 	.word	0x00001650


	//   ....[1]....
        /*1220*/ 	.word	0x000016b0


	//   ....[2]....
        /*1224*/ 	.word	0x0000f220


	//   ....[3]....
        /*1228*/ 	.word	0x0000f250


	//   ....[4]....
        /*122c*/ 	.word	0x00010710


	//----- nvinfo : EIATTR_MAX_THREADS
	.align		4
.L_32:
        /*1230*/ 	.byte	0x04, 0x05
        /*1232*/ 	.short	(.L_34 - .L_33)
.L_33:
        /*1234*/ 	.word	0x00000180
        /*1238*/ 	.word	0x00000001
        /*123c*/ 	.word	0x00000001


	//----- nvinfo : EIATTR_CRS_STACK_SIZE
	.align		4
.L_34:
        /*1240*/ 	.byte	0x04, 0x1e
        /*1242*/ 	.short	(.L_36 - .L_35)
.L_35:
        /*1244*/ 	.word	0x00000000


	//----- nvinfo : EIATTR_CBANK_PARAM_SIZE
	.align		4
.L_36:
        /*1248*/ 	.byte	0x03, 0x19
        /*124a*/ 	.short	0x0470


	//----- nvinfo : EIATTR_PARAM_CBANK
	.align		4
        /*124c*/ 	.byte	0x04, 0x0a
        /*124e*/ 	.short	(.L_38 - .L_37)
	.align		4
.L_37:
        /*1250*/ 	.word	index@(.nv.constant0._ZN7cutlass13device_kernelINS_4gemm6kernel13GemmUniversalIN4cute5tupleIJiiiiEEENS1_10collective13CollectiveMmaINS1_37MainloopSm90TmaGmmaWarpSpecializedFP8ILi11ENS5_IJNS4_1CILi8EEENSA_ILi1EEESC_EEENS1_32KernelTmaWarpSpecializedPingpongEEENS5_IJNSA_ILi64EEENSA_ILi256EEESG_EEENS_12float_e5m2_tENS5_IJlSC_lEEESJ_SK_NS4_8TiledMMAINS4_8MMA_AtomIJNS4_4SM904GMMA31MMA_64x256x32_F32E5M2E5M2_SS_TNILNSO_7ScaleInE1ELSQ_1EEEEEENS4_6LayoutINS5_IJSC_SC_SC_EEENS5_IJNSA_ILi0EEESV_SV_EEEEENS5_IJNS4_10UnderscoreESY_SY_EEEEENS4_13SM90_TMA_LOADENS4_14ComposedLayoutINS4_7SwizzleILi2ELi4ELi3EEENS4_18smem_ptr_flag_bitsILi8EEENST_INS5_IJSB_SG_EEENS5_IJSG_SC_EEEEEEEvNS4_8identityENS4_23SM90_TMA_LOAD_MULTICASTES1A_vS1B_EENS_8epilogue10collective6detail29Sm90TmaWarpSpecializedAdapterINS1F_15DefaultEpilogueISJ_SK_SK_NS1E_6thread17LinearCombinationISJ_Li1EffLNS1J_9ScaleType4KindE0ELNS_15FloatRoundStyleE2ESJ_EENS1_15EpilogueDefaultEEEEEvvEEEEvNT_6ParamsE)
        /*1254*/ 	.short	0x0210
        /*1256*/ 	.short	0x0470


	//----- nvinfo : EIATTR_SW_WAR
	.align		4
.L_38:
        /*1258*/ 	.byte	0x04, 0x36
        /*125a*/ 	.short	(.L_40 - .L_39)
.L_39:
        /*125c*/ 	.word	0x00000008
.L_40:


//--------------------- .nv.callgraph             --------------------------
	.section	.nv.callgraph,"",@"SHT_CUDA_CALLGRAPH"
	.align	4
	.sectionentsize	8
	.align		4
        /*0000*/ 	.word	0x00000000
	.align		4
        /*0004*/ 	.word	0xffffffff
	.align		4
        /*0008*/ 	.word	0x00000000
	.align		4
        /*000c*/ 	.word	0xfffffffe
	.align		4
        /*0010*/ 	.word	0x00000000
	.align		4
        /*0014*/ 	.word	0xfffffffd
	.align		4
        /*0018*/ 	.word	0x00000000
	.align		4
        /*001c*/ 	.word	0xfffffffc


//--------------------- .nv.constant4             --------------------------
	.section	.nv.constant4,"a",@progbits
	.align	8
	.align		8
.nv.constant4:
        /*0000*/ 	.dword	_ZN40_INTERNAL_ae21fdb9_4_k_cu_4db94bdf_247404cuda3std3__45__cpo5beginE
	.align		8
        /*0008*/ 	.dword	_ZN40_INTERNAL_ae21fdb9_4_k_cu_4db94bdf_247404cuda3std3__45__cpo3endE
	.align		8
        /*0010*/ 	.dword	_ZN40_INTERNAL_ae21fdb9_4_k_cu_4db94bdf_247404cuda3std3__45__cpo6cbeginE
	.align		8
        /*0018*/ 	.dword	_ZN40_INTERNAL_ae21fdb9_4_k_cu_4db94bdf_247404cuda3std3__45__cpo4cendE
	.align		8
        /*0020*/ 	.dword	_ZN40_INTERNAL_ae21fdb9_4_k_cu_4db94bdf_247404cuda3std3__442_GLOBAL__N__ae21fdb9_4_k_cu_4db94bdf_247406ignoreE
	.align		8
        /*0028*/ 	.dword	_ZN40_INTERNAL_ae21fdb9_4_k_cu_4db94bdf_247404cuda3std3__419piecewise_constructE
	.align		8
        /*0030*/ 	.dword	_ZN40_INTERNAL_ae21fdb9_4_k_cu_4db94bdf_247404cuda3std3__48in_placeE
	.align		8
        /*0038*/ 	.dword	_ZN40_INTERNAL_ae21fdb9_4_k_cu_4db94bdf_247404cuda3std6ranges3__45__cpo4swapE
	.align		8
        /*0040*/ 	.dword	_ZN40_INTERNAL_ae21fdb9_4_k_cu_4db94bdf_247404cuda3std6ranges3__45__cpo9iter_moveE
	.align		8
        /*0048*/ 	.dword	_ZN40_INTERNAL_ae21fdb9_4_k_cu_4db94bdf_247404cute7productE
	.align		8
        /*0050*/ 	.dword	_ZN40_INTERNAL_ae21fdb9_4_k_cu_4db94bdf_247404cute1_E


//--------------------- .text._ZN7cutlass13device_kernelINS_4gemm6kernel13GemmUniversalIN4cute5tupleIJiiiiEEENS1_10collective13CollectiveMmaINS1_37MainloopSm90TmaGmmaWarpSpecializedFP8ILi11ENS5_IJNS4_1CILi8EEENSA_ILi1EEESC_EEENS1_32KernelTmaWarpSpecializedPingpongEEENS5_IJNSA_ILi64EEENSA_ILi256EEESG_EEENS_12float_e5m2_tENS5_IJlSC_lEEESJ_SK_NS4_8TiledMMAINS4_8MMA_AtomIJNS4_4SM904GMMA31MMA_64x256x32_F32E5M2E5M2_SS_TNILNSO_7ScaleInE1ELSQ_1EEEEEENS4_6LayoutINS5_IJSC_SC_SC_EEENS5_IJNSA_ILi0EEESV_SV_EEEEENS5_IJNS4_10UnderscoreESY_SY_EEEEENS4_13SM90_TMA_LOADENS4_14ComposedLayoutINS4_7SwizzleILi2ELi4ELi3EEENS4_18smem_ptr_flag_bitsILi8EEENST_INS5_IJSB_SG_EEENS5_IJSG_SC_EEEEEEEvNS4_8identityENS4_23SM90_TMA_LOAD_MULTICASTES1A_vS1B_EENS_8epilogue10collective6detail29Sm90TmaWarpSpecializedAdapterINS1F_15DefaultEpilogueISJ_SK_SK_NS1E_6thread17LinearCombinationISJ_Li1EffLNS1J_9ScaleType4KindE0ELNS_15FloatRoundStyleE2ESJ_EENS1_15EpilogueDefaultEEEEEvvEEEEvNT_6ParamsE --------------------------
	.section	.text._ZN7cutlass13device_kernelINS_4gemm6kernel13GemmUniversalIN4cute5tupleIJiiiiEEENS1_10collective13CollectiveMmaINS1_37MainloopSm90TmaGmmaWarpSpecializedFP8ILi11ENS5_IJNS4_1CILi8EEENSA_ILi1EEESC_EEENS1_32KernelTmaWarpSpecializedPingpongEEENS5_IJNSA_ILi64EEENSA_ILi256EEESG_EEENS_12float_e5m2_tENS5_IJlSC_lEEESJ_SK_NS4_8TiledMMAINS4_8MMA_AtomIJNS4_4SM904GMMA31MMA_64x256x32_F32E5M2E5M2_SS_TNILNSO_7ScaleInE1ELSQ_1EEEEEENS4_6LayoutINS5_IJSC_SC_SC_EEENS5_IJNSA_ILi0EEESV_SV_EEEEENS5_IJNS4_10UnderscoreESY_SY_EEEEENS4_13SM90_TMA_LOADENS4_14ComposedLayoutINS4_7SwizzleILi2ELi4ELi3EEENS4_18smem_ptr_flag_bitsILi8EEENST_INS5_IJSB_SG_EEENS5_IJSG_SC_EEEEEEEvNS4_8identityENS4_23SM90_TMA_LOAD_MULTICASTES1A_vS1B_EENS_8epilogue10collective6detail29Sm90TmaWarpSpecializedAdapterINS1F_15DefaultEpilogueISJ_SK_SK_NS1E_6thread17LinearCombinationISJ_Li1EffLNS1J_9ScaleType4KindE0ELNS_15FloatRoundStyleE2ESJ_EENS1_15EpilogueDefaultEEEEEvvEEEEvNT_6ParamsE,"ax",@progbits
	.align	128
.text._ZN7cutlass13device_kernelINS_4gemm6kernel13GemmUniversalIN4cute5tupleIJiiiiEEENS1_10collective13CollectiveMmaINS1_37MainloopSm90TmaGmmaWarpSpecializedFP8ILi11ENS5_IJNS4_1CILi8EEENSA_ILi1EEESC_EEENS1_32KernelTmaWarpSpecializedPingpongEEENS5_IJNSA_ILi64EEENSA_ILi256EEESG_EEENS_12float_e5m2_tENS5_IJlSC_lEEESJ_SK_NS4_8TiledMMAINS4_8MMA_AtomIJNS4_4SM904GMMA31MMA_64x256x32_F32E5M2E5M2_SS_TNILNSO_7ScaleInE1ELSQ_1EEEEEENS4_6LayoutINS5_IJSC_SC_SC_EEENS5_IJNSA_ILi0EEESV_SV_EEEEENS5_IJNS4_10UnderscoreESY_SY_EEEEENS4_13SM90_TMA_LOADENS4_14ComposedLayoutINS4_7SwizzleILi2ELi4ELi3EEENS4_18smem_ptr_flag_bitsILi8EEENST_INS5_IJSB_SG_EEENS5_IJSG_SC_EEEEEEEvNS4_8identityENS4_23SM90_TMA_LOAD_MULTICASTES1A_vS1B_EENS_8epilogue10collective6detail29Sm90TmaWarpSpecializedAdapterINS1F_15DefaultEpilogueISJ_SK_SK_NS1E_6thread17LinearCombinationISJ_Li1EffLNS1J_9ScaleType4KindE0ELNS_15FloatRoundStyleE2ESJ_EENS1_15EpilogueDefaultEEEEEvvEEEEvNT_6ParamsE:
        .type           _ZN7cutlass13device_kernelINS_4gemm6kernel13GemmUniversalIN4cute5tupleIJiiiiEEENS1_10collective13CollectiveMmaINS1_37MainloopSm90TmaGmmaWarpSpecializedFP8ILi11ENS5_IJNS4_1CILi8EEENSA_ILi1EEESC_EEENS1_32KernelTmaWarpSpecializedPingpongEEENS5_IJNSA_ILi64EEENSA_ILi256EEESG_EEENS_12float_e5m2_tENS5_IJlSC_lEEESJ_SK_NS4_8TiledMMAINS4_8MMA_AtomIJNS4_4SM904GMMA31MMA_64x256x32_F32E5M2E5M2_SS_TNILNSO_7ScaleInE1ELSQ_1EEEEEENS4_6LayoutINS5_IJSC_SC_SC_EEENS5_IJNSA_ILi0EEESV_SV_EEEEENS5_IJNS4_10UnderscoreESY_SY_EEEEENS4_13SM90_TMA_LOADENS4_14ComposedLayoutINS4_7SwizzleILi2ELi4ELi3EEENS4_18smem_ptr_flag_bitsILi8EEENST_INS5_IJSB_SG_EEENS5_IJSG_SC_EEEEEEEvNS4_8identityENS4_23SM90_TMA_LOAD_MULTICASTES1A_vS1B_EENS_8epilogue10collective6detail29Sm90TmaWarpSpecializedAdapterINS1F_15DefaultEpilogueISJ_SK_SK_NS1E_6thread17LinearCombinationISJ_Li1EffLNS1J_9ScaleType4KindE0ELNS_15FloatRoundStyleE2ESJ_EENS1_15EpilogueDefaultEEEEEvvEEEEvNT_6ParamsE,@function
        .size           _ZN7cutlass13device_kernelINS_4gemm6kernel13GemmUniversalIN4cute5tupleIJiiiiEEENS1_10collective13CollectiveMmaINS1_37MainloopSm90TmaGmmaWarpSpecializedFP8ILi11ENS5_IJNS4_1CILi8EEENSA_ILi1EEESC_EEENS1_32KernelTmaWarpSpecializedPingpongEEENS5_IJNSA_ILi64EEENSA_ILi256EEESG_EEENS_12float_e5m2_tENS5_IJlSC_lEEESJ_SK_NS4_8TiledMMAINS4_8MMA_AtomIJNS4_4SM904GMMA31MMA_64x256x32_F32E5M2E5M2_SS_TNILNSO_7ScaleInE1ELSQ_1EEEEEENS4_6LayoutINS5_IJSC_SC_SC_EEENS5_IJNSA_ILi0EEESV_SV_EEEEENS5_IJNS4_10UnderscoreESY_SY_EEEEENS4_13SM90_TMA_LOADENS4_14ComposedLayoutINS4_7SwizzleILi2ELi4ELi3EEENS4_18smem_ptr_flag_bitsILi8EEENST_INS5_IJSB_SG_EEENS5_IJSG_SC_EEEEEEEvNS4_8identityENS4_23SM90_TMA_LOAD_MULTICASTES1A_vS1B_EENS_8epilogue10collective6detail29Sm90TmaWarpSpecializedAdapterINS1F_15DefaultEpilogueISJ_SK_SK_NS1E_6thread17LinearCombinationISJ_Li1EffLNS1J_9ScaleType4KindE0ELNS_15FloatRoundStyleE2ESJ_EENS1_15EpilogueDefaultEEEEEvvEEEEvNT_6ParamsE,(.L_x_351 - _ZN7cutlass13device_kernelINS_4gemm6kernel13GemmUniversalIN4cute5tupleIJiiiiEEENS1_10collective13CollectiveMmaINS1_37MainloopSm90TmaGmmaWarpSpecializedFP8ILi11ENS5_IJNS4_1CILi8EEENSA_ILi1EEESC_EEENS1_32KernelTmaWarpSpecializedPingpongEEENS5_IJNSA_ILi64EEENSA_ILi256EEESG_EEENS_12float_e5m2_tENS5_IJlSC_lEEESJ_SK_NS4_8TiledMMAINS4_8MMA_AtomIJNS4_4SM904GMMA31MMA_64x256x32_F32E5M2E5M2_SS_TNILNSO_7ScaleInE1ELSQ_1EEEEEENS4_6LayoutINS5_IJSC_SC_SC_EEENS5_IJNSA_ILi0EEESV_SV_EEEEENS5_IJNS4_10UnderscoreESY_SY_EEEEENS4_13SM90_TMA_LOADENS4_14ComposedLayoutINS4_7SwizzleILi2ELi4ELi3EEENS4_18smem_ptr_flag_bitsILi8EEENST_INS5_IJSB_SG_EEENS5_IJSG_SC_EEEEEEEvNS4_8identityENS4_23SM90_TMA_LOAD_MULTICASTES1A_vS1B_EENS_8epilogue10collective6detail29Sm90TmaWarpSpecializedAdapterINS1F_15DefaultEpilogueISJ_SK_SK_NS1E_6thread17LinearCombinationISJ_Li1EffLNS1J_9ScaleType4KindE0ELNS_15FloatRoundStyleE2ESJ_EENS1_15EpilogueDefaultEEEEEvvEEEEvNT_6ParamsE)
        .other          _ZN7cutlass13device_kernelINS_4gemm6kernel13GemmUniversalIN4cute5tupleIJiiiiEEENS1_10collective13CollectiveMmaINS1_37MainloopSm90TmaGmmaWarpSpecializedFP8ILi11ENS5_IJNS4_1CILi8EEENSA_ILi1EEESC_EEENS1_32KernelTmaWarpSpecializedPingpongEEENS5_IJNSA_ILi64EEENSA_ILi256EEESG_EEENS_12float_e5m2_tENS5_IJlSC_lEEESJ_SK_NS4_8TiledMMAINS4_8MMA_AtomIJNS4_4SM904GMMA31MMA_64x256x32_F32E5M2E5M2_SS_TNILNSO_7ScaleInE1ELSQ_1EEEEEENS4_6LayoutINS5_IJSC_SC_SC_EEENS5_IJNSA_ILi0EEESV_SV_EEEEENS5_IJNS4_10UnderscoreESY_SY_EEEEENS4_13SM90_TMA_LOADENS4_14ComposedLayoutINS4_7SwizzleILi2ELi4ELi3EEENS4_18smem_ptr_flag_bitsILi8EEENST_INS5_IJSB_SG_EEENS5_IJSG_SC_EEEEEEEvNS4_8identityENS4_23SM90_TMA_LOAD_MULTICASTES1A_vS1B_EENS_8epilogue10collective6detail29Sm90TmaWarpSpecializedAdapterINS1F_15DefaultEpilogueISJ_SK_SK_NS1E_6thread17LinearCombinationISJ_Li1EffLNS1J_9ScaleType4KindE0ELNS_15FloatRoundStyleE2ESJ_EENS1_15EpilogueDefaultEEEEEvvEEEEvNT_6ParamsE,@"STO_CUDA_ENTRY STV_DEFAULT"
_ZN7cutlass13device_kernelINS_4gemm6kernel13GemmUniversalIN4cute5tupleIJiiiiEEENS1_10collective13CollectiveMmaINS1_37MainloopSm90TmaGmmaWarpSpecializedFP8ILi11ENS5_IJNS4_1CILi8EEENSA_ILi1EEESC_EEENS1_32KernelTmaWarpSpecializedPingpongEEENS5_IJNSA_ILi64EEENSA_ILi256EEESG_EEENS_12float_e5m2_tENS5_IJlSC_lEEESJ_SK_NS4_8TiledMMAINS4_8MMA_AtomIJNS4_4SM904GMMA31MMA_64x256x32_F32E5M2E5M2_SS_TNILNSO_7ScaleInE1ELSQ_1EEEEEENS4_6LayoutINS5_IJSC_SC_SC_EEENS5_IJNSA_ILi0EEESV_SV_EEEEENS5_IJNS4_10UnderscoreESY_SY_EEEEENS4_13SM90_TMA_LOADENS4_14ComposedLayoutINS4_7SwizzleILi2ELi4ELi3EEENS4_18smem_ptr_flag_bitsILi8EEENST_INS5_IJSB_SG_EEENS5_IJSG_SC_EEEEEEEvNS4_8identityENS4_23SM90_TMA_LOAD_MULTICASTES1A_vS1B_EENS_8epilogue10collective6detail29Sm90TmaWarpSpecializedAdapterINS1F_15DefaultEpilogueISJ_SK_SK_NS1E_6thread17LinearCombinationISJ_Li1EffLNS1J_9ScaleType4KindE0ELNS_15FloatRoundStyleE2ESJ_EENS1_15EpilogueDefaultEEEEEvvEEEEvNT_6ParamsE:
[----:B------:R-:W0:Y:S02]  /*0000*/  LDC R1, c[0x0][0x28] ;  /* 0x00000a00ff017b82 */ /* 0x000e240000000800 */
[----:B0-----:R-:W-:Y:S01]  /*0010*/  VIADD R1, R1, 0xfffffee8 ;  /* 0xfffffee801017836 */ /* 0x001fe20000000000 */
[----:B------:R-:W0:Y:S01]  /*0020*/  S2R R2, SR_TID.X ;  /* 0x0000000000027919 */ /* 0x000e220000002100 */
[----:B------:R-:W-:Y:S01]  /*0030*/  ELECT P0, URZ, PT ;  /* 0x00000000003f782f */ /* 0x000fe20003800000 */
[----:B------:R-:W-:Y:S01]  /*0040*/  BSSY B0, `(.L_x_0) ;  /* 0x0000014000007945 */ /* 0x000fe20003800000 */
[--C-:B0-----:R-:W-:Y:S02]  /*0050*/  SHF.R.U32.HI R0, RZ, 0x5, R2.reuse ;  /* 0x00000005ff007819 */ /* 0x101fe40000011602 */
[----:B------:R-:W-:-:S03]  /*0060*/  SHF.R.U32.HI R5, RZ, 0x7, R2 ;  /* 0x00000007ff057819 */ /* 0x000fc60000011602 */
[----:B------:R-:W0:Y:S02]  /*0070*/  SHFL.IDX PT, R3, R0, RZ, 0x1f ;  /* 0x00001fff00037589 */ /* 0x000e2400000e0000 */
[----:B0-----:R-:W-:Y:S02]  /*0080*/  R2UR UR6, R3 ;  /* 0x00000000030672ca */ /* 0x001fe400000e0000 */
[----:B------:R0:W1:Y:S11]  /*0090*/  SHFL.IDX PT, R3, R5, RZ, 0x1f ;  /* 0x00001fff05037589 */ /* 0x00007600000e0000 */
[----:B------:R-:W-:-:S02]  /*00a0*/  USHF.R.S32.HI UR4, URZ, 0x1f, UR6 ;  /* 0x0000001f3f047899 */ /* 0x000fc40008011406 */
[----:B------:R-:W-:Y:S02]  /*00b0*/  ISETP.NE.OR P0, PT, RZ, UR6, !P0 ;  /* 0x00000006ff007c0c */ /* 0x000fe4000c705670 */
[----:B------:R-:W-:-:S04]  /*00c0*/  ULEA.HI UR4, UR4, UR6, URZ, 0x2 ;  /* 0x0000000604047291 */ /* 0x000fc8000f8f103f */
[----:B------:R-:W-:-:S04]  /*00d0*/  ULOP3.LUT UR4, UR4, 0xfffffffc, URZ, 0xc0, !UPT ;  /* 0xfffffffc04047892 */ /* 0x000fc8000f8ec03f */
[----:B------:R-:W-:-:S03]  /*00e0*/  UIADD3 UR6, UR6, -UR4, URZ ;  /* 0x8000000406067290 */ /* 0x000fc6000fffe03f */
[----:B01----:R-:W-:Y:S09]  /*00f0*/  @P0 BRA `(.L_x_1) ;  /* 0x0000000000200947 */ /* 0x003ff20003800000 */
[----:B------:R-:W-:Y:S02]  /*0100*/  ULDC.64 UR4, c[0x0][0x198] ;  /* 0x0000660000047ab9 */ /* 0x000fe40000000a00 */
[----:B------:R-:W-:Y:S02]  /*0110*/  UIADD3 UR8, UP0, UR4, 0xf0, URZ ;  /* 0x000000f004087890 */ /* 0x000fe4000ff1e03f */
[----:B------:R-:W-:Y:S02]  /*0120*/  UIADD3 UR4, UP1, UR4, 0x1f0, URZ ;  /* 0x000001f004047890 */ /* 0x000fe4000ff3e03f */
[----:B------:R-:W-:Y:S02]  /*0130*/  UIADD3.X UR9, URZ, UR5, URZ, UP0, !UPT ;  /* 0x000000053f097290 */ /* 0x000fe400087fe43f */
[----:B------:R-:W-:-:S07]  /*0140*/  UIADD3.X UR5, URZ, UR5, URZ, UP1, !UPT ;  /* 0x000000053f057290 */ /* 0x000fce0008ffe43f */
[----:B------:R0:W-:Y:S02]  /*0150*/  UTMACCTL.PF [UR8] ;  /* 0x00000000080079b9 */ /* 0x0001e40008040000 */
[----:B------:R0:W-:Y:S02]  /*0160*/  UTMACCTL.PF [UR4] ;  /* 0x00000000040079b9 */ /* 0x0001e40008040000 */
[----:B0-----:R-:W-:Y:S01]  /*0170*/  NOP ;  /* 0x0000000000007918 */ /* 0x001fe20000000000 */
.L_x_1:
[----:B------:R-:W-:Y:S05]  /*0180*/  BSYNC B0 ;  /* 0x0000000000007941 */ /* 0x000fea0003800000 */
.L_x_0:
[----:B------:R-:W0:Y:S01]  /*0190*/  SHFL.IDX PT, R4, R0, RZ, 0x1f ;  /* 0x00001fff00047589 */ /* 0x000e2200000e0000 */
[----:B------:R-:W-:Y:S01]  /*01a0*/  R2UR UR14, R3 ;  /* 0x00000000030e72ca */ /* 0x000fe200000e0000 */
[----:B------:R-:W-:Y:S01]  /*01b0*/  UISETP.NE.AND UP0, UPT, UR6, 0x3, UPT ;  /* 0x000000030600788c */ /* 0x000fe2000bf05270 */
[----:B------:R-:W-:-:S03]  /*01c0*/  SHF.R.S32.HI R3, RZ, 0x1f, R2 ;  /* 0x0000001fff037819 */ /* 0x000fc60000011402 */
[----:B------:R-:W-:Y:S01]  /*01d0*/  UISETP.EQ.OR UP0, UPT, UR6, URZ, !UP0 ;  /* 0x0000003f0600728c */ /* 0x000fe2000c702670 */
[----:B------:R-:W-:-:S04]  /*01e0*/  LEA.HI R3, R3, R2, RZ, 0x7 ;  /* 0x0000000203037211 */ /* 0x000fc800078f38ff */
[----:B------:R-:W-:-:S03]  /*01f0*/  LOP3.LUT R3, R3, 0xffffff80, RZ, 0xc0, !PT ;  /* 0xffffff8003037812 */ /* 0x000fc600078ec0ff */
[----:B------:R-:W-:Y:S02]  /*0200*/  UIADD3 UR12, UR14, -0x1, URZ ;  /* 0xffffffff0e0c7890 */ /* 0x000fe4000fffe03f */
[----:B------:R-:W-:Y:S01]  /*0210*/  UISETP.EQ.AND UP0, UPT, UR14, URZ, UP0 ;  /* 0x0000003f0e00728c */ /* 0x000fe20008702270 */
[----:B------:R-:W-:Y:S01]  /*0220*/  IMAD.IADD R3, R2, 0x1, -R3 ;  /* 0x0000000102037824 */ /* 0x000fe200078e0a03 */
[----:B------:R-:W-:Y:S02]  /*0230*/  UISETP.GE.U32.AND UP1, UPT, UR12, 0x2, UPT ;  /* 0x000000020c00788c */ /* 0x000fe4000bf26070 */
[----:B------:R-:W-:Y:S02]  /*0240*/  USEL UR13, URZ, 0x1, !UP0 ;  /* 0x000000013f0d7887 */ /* 0x000fe4000c000000 */
[----:B------:R-:W-:Y:S02]  /*0250*/  SHF.R.S32.HI R12, RZ, 0x1f, R3 ;  /* 0x0000001fff0c7819 */ /* 0x000fe40000011403 */
[----:B0-----:R-:W-:Y:S01]  /*0260*/  ISETP.NE.AND P0, PT, R4, RZ, PT ;  /* 0x000000ff0400720c */ /* 0x001fe20003f05270 */
[----:B------:R-:W-:-:S12]  /*0270*/  USEL UR13, UR13, 0x2, UP1 ;  /* 0x000000020d0d7887 */ /* 0x000fd80008800000 */
[----:B------:R-:W-:Y:S05]  /*0280*/  @P0 BRA `(.L_x_2) ;  /* 0x00000000009c0947 */ /* 0x000fea0003800000 */
[----:B------:R-:W-:Y:S01]  /*0290*/  ELECT P0, URZ, PT ;  /* 0x00000000003f782f */ /* 0x000fe20003800000 */
[----:B------:R-:W-:-:S12]  /*02a0*/  BSSY B0, `(.L_x_2) ;  /* 0x0000025000007945 */ /* 0x000fd80003800000 */
[----:B------:R-:W-:Y:S05]  /*02b0*/  @!P0 BRA `(.L_x_3) ;  /* 0x00000000008c8947 */ /* 0x000fea0003800000 */
[----:B------:R-:W0:Y:S01]  /*02c0*/  S2UR UR7, SR_CgaCtaId ;  /* 0x00000000000779c3 */ /* 0x000e220000008800 */
[----:B------:R-:W-:Y:S01]  /*02d0*/  UMOV UR4, 0x400 ;  /* 0x0000040000047882 */ /* 0x000fe20000000000 */
[----:B------:R-:W-:Y:S01]  /*02e0*/  UMOV UR5, 0x1 ;  /* 0x0000000100057882 */ /* 0x000fe20000000000 */
[----:B------:R-:W-:Y:S02]  /*02f0*/  UMOV UR8, 0x8 ;  /* 0x0000000800087882 */ /* 0x000fe40000000000 */
[----:B------:R-:W-:-:S04]  /*0300*/  UIADD3 UR8, -UR8, 0x100000, URZ ;  /* 0x0010000008087890 */ /* 0x000fc8000fffe13f */
[----:B------:R-:W-:Y:S02]  /*0310*/  USHF.L.U32 UR9, UR8, 0xb, URZ ;  /* 0x0000000b08097899 */ /* 0x000fe4000800063f */
[----:B------:R-:W-:Y:S02]  /*0320*/  USHF.L.U32 UR8, UR8, 0x1, URZ ;  /* 0x0000000108087899 */ /* 0x000fe4000800063f */
[----:B0-----:R-:W-:Y:S02]  /*0330*/  ULEA UR7, UR7, UR4, 0x18 ;  /* 0x0000000407077291 */ /* 0x001fe4000f8ec03f */
[----:B------:R-:W-:-:S04]  /*0340*/  UIADD3 UR4, -UR5, 0x100000, URZ ;  /* 0x0010000005047890 */ /* 0x000fc8000fffe13f */
[----:B------:R-:W-:Y:S02]  /*0350*/  USHF.L.U32 UR5, UR4, 0xb, URZ ;  /* 0x0000000b04057899 */ /* 0x000fe4000800063f */
[----:B------:R-:W-:Y:S01]  /*0360*/  USHF.L.U32 UR4, UR4, 0x1, URZ ;  /* 0x0000000104047899 */ /* 0x000fe2000800063f */
[----:B------:R-:W0:Y:S11]  /*0370*/  FENCE.VIEW.ASYNC.S ;  /* 0x00000000000073c6 */ /* 0x000e360000000000 */
[----:B0-----:R0:W1:Y:S01]  /*0380*/  SYNCS.EXCH.64 URZ, [UR7], UR4 ;  /* 0x00000004073f75b2 */ /* 0x0010620008000100 */
[----:B------:R0:W2:Y:S01]  /*0390*/  SYNCS.EXCH.64 URZ, [UR7+0x58], UR8 ;  /* 0x00005808073f75b2 */ /* 0x0000a20008000100 */
[----:B------:R0:W3:Y:S01]  /*03a0*/  SYNCS.EXCH.64 URZ, [UR7+0x8], UR4 ;  /* 0x00000804073f75b2 */ /* 0x0000e20008000100 */
[----:B------:R0:W4:Y:S01]  /*03b0*/  SYNCS.EXCH.64 URZ, [UR7+0x60], UR8 ;  /* 0x00006008073f75b2 */ /* 0x0001220008000100 */
[----:B------:R0:W0:Y:S01]  /*03c0*/  SYNCS.EXCH.64 URZ, [UR7+0x10], UR4 ;  /* 0x00001004073f75b2 */ /* 0x0000220008000100 */
        /* <DEDUP_REMOVED lines=17> */
[----:B------:R-:W-:Y:S01]  /*04e0*/  NOP ;  /* 0x0000000000007918 */ /* 0x000fe20000000000 */
.L_x_3:
[----:B0-----:R-:W-:Y:S05]  /*04f0*/  BSYNC B0 ;  /* 0x0000000000007941 */ /* 0x001fea0003800000 */
.L_x_2:
[----:B------:R-:W-:Y:S01]  /*0500*/  SHF.R.S32.HI R9, RZ, 0x1f, R4 ;  /* 0x0000001fff097819 */ /* 0x000fe20000011404 */
[----:B------:R-:W0:Y:S01]  /*0510*/  S2UR UR15, SR_CTAID.X ;  /* 0x00000000000f79c3 */ /* 0x000e220000002500 */
[----:B------:R-:W5:Y:S01]  /*0520*/  SHFL.IDX PT, R10, R0, RZ, 0x1f ;  /* 0x00001fff000a7589 */ /* 0x000f6200000e0000 */
[----:B------:R-:W-:Y:S02]  /*0530*/  LEA.HI R6, R12, R3, RZ, 0x3 ;  /* 0x000000030c067211 */ /* 0x000fe400078f18ff */
[----:B------:R-:W-:Y:S02]  /*0540*/  ELECT P0, URZ, PT ;  /* 0x00000000003f782f */ /* 0x000fe40003800000 */
[----:B------:R-:W-:Y:S01]  /*0550*/  LEA.HI R9, R9, R4, RZ, 0x2 ;  /* 0x0000000409097211 */ /* 0x000fe200078f10ff */
[----:B------:R0:W1:Y:S01]  /*0560*/  SHFL.IDX PT, R8, R0, RZ, 0x1f ;  /* 0x00001fff00087589 */ /* 0x00006200000e0000 */
[----:B------:R-:W-:Y:S02]  /*0570*/  SHF.R.S32.HI R7, RZ, 0x3, R6 ;  /* 0x00000003ff077819 */ /* 0x000fe40000011406 */
[----:B------:R-:W-:-:S02]  /*0580*/  ELECT P1, URZ, PT ;  /* 0x00000000003f782f */ /* 0x000fc40003820000 */
[----:B------:R-:W-:Y:S01]  /*0590*/  LOP3.LUT R9, R9, 0x3ffffffc, RZ, 0xc0, !PT ;  /* 0x3ffffffc09097812 */ /* 0x000fe200078ec0ff */
[----:B------:R-:W-:Y:S01]  /*05a0*/  ULDC UR4, c[0x0][0x150] ;  /* 0x0000540000047ab9 */ /* 0x000fe20000000800 */
[----:B------:R-:W-:Y:S01]  /*05b0*/  SHF.R.S32.HI R6, RZ, 0x1f, R6 ;  /* 0x0000001fff067819 */ /* 0x000fe20000011406 */
[----:B------:R-:W2:Y:S01]  /*05c0*/  LDC R11, c[0x0][0x144] ;  /* 0x00005100ff0b7b82 */ /* 0x000ea20000000800 */
[----:B------:R-:W-:Y:S01]  /*05d0*/  UMOV UR9, 0x80 ;  /* 0x0000008000097882 */ /* 0x000fe20000000000 */
[----:B------:R-:W-:Y:S01]  /*05e0*/  IMAD.IADD R9, R4, 0x1, -R9 ;  /* 0x0000000104097824 */ /* 0x000fe200078e0a09 */
[----:B------:R-:W-:Y:S01]  /*05f0*/  LEA.HI R6, R6, R7, RZ, 0x2 ;  /* 0x0000000706067211 */ /* 0x000fe200078f10ff */
[----:B------:R-:W3:Y:S01]  /*0600*/  S2R R4, SR_CTAID.Y ;  /* 0x0000000000047919 */ /* 0x000ee20000002600 */
[----:B------:R-:W-:Y:S01]  /*0610*/  NOP ;  /* 0x0000000000007918 */ /* 0x000fe20000000000 */
[----:B------:R-:W-:Y:S01]  /*0620*/  NOP ;  /* 0x0000000000007918 */ /* 0x000fe20000000000 */
[----:B------:R-:W-:Y:S01]  /*0630*/  LOP3.LUT R6, R6, 0xfffffffc, RZ, 0xc0, !PT ;  /* 0xfffffffc06067812 */ /* 0x000fe200078ec0ff */
[----:B------:R-:W4:Y:S01]  /*0640*/  LDC R17, c[0x0][0x148] ;  /* 0x00005200ff117b82 */ /* 0x000f220000000800 */
[----:B------:R-:W-:-:S03]  /*0650*/  ISETP.NE.AND P3, PT, RZ, UR14, PT ;  /* 0x0000000eff007c0c */ /* 0x000fc6000bf65270 */
[----:B------:R-:W-:Y:S01]  /*0660*/  IMAD.IADD R6, R7, 0x1, -R6 ;  /* 0x0000000107067824 */ /* 0x000fe200078e0a06 */
[----:B0-----:R-:W-:Y:S02]  /*0670*/  I2FP.F32.U32 R0, UR15 ;  /* 0x0000000f00007c45 */ /* 0x001fe40008201000 */
[----:B-----5:R-:W-:Y:S01]  /*0680*/  ISETP.NE.OR P0, PT, R10, RZ, !P0 ;  /* 0x000000ff0a00720c */ /* 0x020fe20004705670 */
[----:B------:R-:W-:Y:S01]  /*0690*/  IMAD R6, R9, 0x4, R6 ;  /* 0x0000000409067824 */ /* 0x000fe200078e0206 */
[----:B-1----:R-:W-:Y:S01]  /*06a0*/  ISETP.NE.OR P1, PT, R8, RZ, !P1 ;  /* 0x000000ff0800720c */ /* 0x002fe20004f25670 */
[----:B------:R-:W-:Y:S02]  /*06b0*/  FMUL R10, R0, UR4 ;  /* 0x00000004000a7c20 */ /* 0x000fe40008400000 */
[----:B------:R-:W-:Y:S01]  /*06c0*/  IMAD.SHL.U32 R7, R6, 0x4, RZ ;  /* 0x0000000406077824 */ /* 0x000fe200078e00ff */
[----:B------:R-:W-:-:S03]  /*06d0*/  ULDC UR4, c[0x0][0x154] ;  /* 0x0000550000047ab9 */ /* 0x000fc60000000800 */
[----:B------:R-:W0:Y:S01]  /*06e0*/  F2I.U32.TRUNC.NTZ R10, R10 ;  /* 0x0000000a000a7305 */ /* 0x000e22000020f000 */
[----:B------:R-:W-:-:S03]  /*06f0*/  LOP3.LUT R13, R6, 0xc, R7, 0x78, !PT ;  /* 0x0000000c060d7812 */ /* 0x000fc600078e7807 */
[----:B------:R-:W-:Y:S01]  /*0700*/  VOTEU.ALL UP0, P0 ;  /* 0x00000000003f7886 */ /* 0x000fe20000000000 */
[----:B------:R-:W-:Y:S01]  /*0710*/  SHF.R.S32.HI R0, RZ, 0x1f, R13 ;  /* 0x0000001fff007819 */ /* 0x000fe2000001140d */
[----:B------:R-:W-:Y:S01]  /*0720*/  VOTEU.ALL UP1, P1 ;  /* 0x00000000003f7886 */ /* 0x000fe20000820000 */
[----:B------:R-:W-:Y:S02]  /*0730*/  STL [R1+0x80], R13 ;  /* 0x0000800d01007387 */ /* 0x000fe40000100800 */
[----:B------:R-:W1:Y:S01]  /*0740*/  @!UP0 S2UR UR8, SR_CgaCtaId ;  /* 0x00000000000889c3 */ /* 0x000e620000008800 */
[----:B------:R-:W-:Y:S01]  /*0750*/  LEA.HI R0, R0, R13, RZ, 0x3 ;  /* 0x0000000d00007211 */ /* 0x000fe200078f18ff */
[----:B------:R-:W-:Y:S01]  /*0760*/  @!UP0 UMOV UR7, 0x400 ;  /* 0x0000040000078882 */ /* 0x000fe20000000000 */
[----:B---3--:R-:W-:Y:S01]  /*0770*/  I2FP.F32.U32 R7, R4 ;  /* 0x0000000400077245 */ /* 0x008fe20000201000 */
[----:B------:R-:W-:Y:S01]  /*0780*/  @!UP1 UMOV UR10, 0x400 ;  /* 0x00000400000a9882 */ /* 0x000fe20000000000 */
[----:B------:R-:W-:Y:S01]  /*0790*/  LOP3.LUT R6, R0, 0xfffffff8, RZ, 0xc0, !PT ;  /* 0xfffffff800067812 */ /* 0x000fe200078ec0ff */
[----:B------:R-:W-:Y:S01]  /*07a0*/  VOTEU.ALL UP2, P1 ;  /* 0x00000000003f7886 */ /* 0x000fe20000840000 */
[----:B0-----:R-:W-:Y:S01]  /*07b0*/  IMAD.MOV R8, RZ, RZ, -R10 ;  /* 0x000000ffff087224 */ /* 0x001fe200078e0a0a */
[----:B------:R-:W0:Y:S01]  /*07c0*/  @!UP1 S2UR UR11, SR_CgaCtaId ;  /* 0x00000000000b99c3 */ /* 0x000e220000008800 */
[----:B------:R-:W-:Y:S01]  /*07d0*/  FMUL R7, R7, UR4 ;  /* 0x0000000407077c20 */ /* 0x000fe20008400000 */
[----:B------:R-:W-:Y:S01]  /*07e0*/  IMAD.IADD R6, R13, 0x1, -R6 ;  /* 0x000000010d067824 */ /* 0x000fe200078e0a06 */
[----:B------:R-:W-:Y:S01]  /*07f0*/  UMOV UR4, 0x20 ;  /* 0x0000002000047882 */ /* 0x000fe20000000000 */
[----:B--2---:R-:W-:Y:S01]  /*0800*/  IMAD R15, R11, R8, UR15 ;  /* 0x0000000f0b0f7e24 */ /* 0x004fe2000f8e0208 */
[----:B------:R-:W-:-:S04]  /*0810*/  @!UP0 UIADD3 UR4, -UR4, 0x100000, URZ ;  /* 0x0010000004048890 */ /* 0x000fc8000fffe13f */
[----:B------:R-:W-:Y:S02]  /*0820*/  @!UP0 USHF.L.U32 UR5, UR4, 0xb, URZ ;  /* 0x0000000b04058899 */ /* 0x000fe4000800063f */
[----:B------:R-:W-:Y:S01]  /*0830*/  @!UP0 USHF.L.U32 UR4, UR4, 0x1, URZ ;  /* 0x0000000104048899 */ /* 0x000fe2000800063f */
[----:B------:R-:W2:Y:S01]  /*0840*/  SHFL.IDX PT, R8, R5, RZ, 0x1f ;  /* 0x00001fff05087589 */ /* 0x000ea200000e0000 */
[----:B------:R-:W3:Y:S01]  /*0850*/  F2I.U32.TRUNC.NTZ R7, R7 ;  /* 0x0000000700077305 */ /* 0x000ee2000020f000 */
[----:B------:R-:W-:Y:S01]  /*0860*/  VOTEU.ALL UP3, P1 ;  /* 0x00000000003f7886 */ /* 0x000fe20000860000 */
[----:B------:R-:W-:Y:S01]  /*0870*/  ISETP.NE.AND P2, PT, R6, R15, PT ;  /* 0x0000000f0600720c */ /* 0x000fe20003f45270 */
[----:B------:R-:W-:Y:S01]  /*0880*/  VOTEU.ALL UP4, P1 ;  /* 0x00000000003f7886 */ /* 0x000fe20000880000 */
[----:B------:R-:W5:Y:S01]  /*0890*/  LDC R6, c[0x0][0x140] ;  /* 0x00005000ff067b82 */ /* 0x000f620000000800 */
[----:B------:R-:W-:Y:S01]  /*08a0*/  VOTEU.ALL UP5, P1 ;  /* 0x00000000003f7886 */ /* 0x000fe200008a0000 */
[----:B-1----:R-:W-:-:S02]  /*08b0*/  @!UP0 ULEA UR7, UR8, UR7, 0x18 ;  /* 0x0000000708078291 */ /* 0x002fc4000f8ec03f */
[----:B------:R-:W-:-:S04]  /*08c0*/  @!UP1 UIADD3 UR8, -UR9, 0x100000, URZ ;  /* 0x0010000009089890 */ /* 0x000fc8000fffe13f */
[----:B------:R-:W-:Y:S02]  /*08d0*/  @!UP1 USHF.L.U32 UR9, UR8, 0xb, URZ ;  /* 0x0000000b08099899 */ /* 0x000fe4000800063f */
[----:B------:R-:W-:Y:S01]  /*08e0*/  @!UP1 USHF.L.U32 UR8, UR8, 0x1, URZ ;  /* 0x0000000108089899 */ /* 0x000fe2000800063f */
[----:B------:R-:W-:Y:S01]  /*08f0*/  VOTEU.ALL UP0, P0 ;  /* 0x00000000003f7886 */ /* 0x000fe20000000000 */
[----:B---3--:R-:W-:Y:S01]  /*0900*/  IMAD.MOV R14, RZ, RZ, -R7 ;  /* 0x000000ffff0e7224 */ /* 0x008fe200078e0a07 */
[----:B------:R-:W-:Y:S01]  /*0910*/  @P2 SHF.R.S32.HI R0, RZ, 0x3, R0 ;  /* 0x00000003ff002819 */ /* 0x000fe20000011400 */
[----:B0-----:R-:W-:Y:S01]  /*0920*/  @!UP1 ULEA UR10, UR11, UR10, 0x18 ;  /* 0x0000000a0b0a9291 */ /* 0x001fe2000f8ec03f */
[----:B------:R-:W-:Y:S01]  /*0930*/  VOTEU.ALL UP1, P0 ;  /* 0x00000000003f7886 */ /* 0x000fe20000020000 */
[----:B----4-:R-:W-:Y:S01]  /*0940*/  IMAD R7, R17, R14, R4 ;  /* 0x0000000e11077224 */ /* 0x010fe200078e0204 */
[----:B------:R-:W-:Y:S01]  /*0950*/  LOP3.LUT P0, RZ, R3, 0x7, RZ, 0xc0, !PT ;  /* 0x0000000703ff7812 */ /* 0x000fe2000780c0ff */
[----:B------:R-:W0:Y:S02]  /*0960*/  FENCE.VIEW.ASYNC.S ;  /* 0x00000000000073c6 */ /* 0x000e240000000000 */
[----:B0-----:R0:W1:Y:S01]  /*0970*/  @!UP0 SYNCS.EXCH.64 URZ, [UR7+0xe0], UR4 ;  /* 0x0000e004073f85b2 */ /* 0x0010620008000100 */
[----:B--2---:R-:W-:-:S02]  /*0980*/  R2UR UR17, R8 ;  /* 0x00000000081172ca */ /* 0x004fc400000e0000 */
[----:B------:R-:W-:Y:S01]  /*0990*/  @P2 ISETP.NE.AND P4, PT, R0, R7, PT ;  /* 0x000000070000220c */ /* 0x000fe20003f85270 */
[----:B------:R-:W-:Y:S01]  /*09a0*/  IMAD.MOV.U32 R0, RZ, RZ, 0x1 ;  /* 0x00000001ff007424 */ /* 0x000fe200078e00ff */
[----:B------:R-:W-:Y:S02]  /*09b0*/  ISETP.LT.U32.AND P0, PT, R13, 0x8, !P0 ;  /* 0x000000080d00780c */ /* 0x000fe40004701070 */
[----:B------:R-:W-:Y:S02]  /*09c0*/  @P2 SEL R0, RZ, 0x1, P4 ;  /* 0x00000001ff002807 */ /* 0x000fe40002000000 */
[----:B------:R-:W-:Y:S02]  /*09d0*/  SEL R7, RZ, 0x1, !P0 ;  /* 0x00000001ff077807 */ /* 0x000fe40004000000 */
[----:B-----5:R-:W-:Y:S02]  /*09e0*/  ISETP.EQ.U32.AND P1, PT, R6, 0x1, PT ;  /* 0x000000010600780c */ /* 0x020fe40003f22070 */
[----:B------:R-:W-:Y:S01]  /*09f0*/  LOP3.LUT R0, R0, R7, RZ, 0xc0, !PT ;  /* 0x0000000700007212 */ /* 0x000fe200078ec0ff */
[----:B------:R0:W2:Y:S01]  /*0a00*/  @!UP1 SYNCS.EXCH.64 URZ, [UR7+0xe8], UR4 ;  /* 0x0000e804073f95b2 */ /* 0x0000a20008000100 */
[----:B------:R-:W-:-:S03]  /*0a10*/  NOP ;  /* 0x0000000000007918 */ /* 0x000fc60000000000 */
[----:B------:R0:W-:Y:S01]  /*0a20*/  STL [R1+0x78], R0 ;  /* 0x0000780001007387 */ /* 0x0001e20000100800 */
[----:B------:R0:W3:Y:S01]  /*0a30*/  @!UP2 SYNCS.EXCH.64 URZ, [UR10+0xc0], UR8 ;  /* 0x0000c0080a3fa5b2 */ /* 0x0000e20008000100 */
[----:B------:R0:W4:Y:S01]  /*0a40*/  @!UP3 SYNCS.EXCH.64 URZ, [UR10+0xc8], UR8 ;  /* 0x0000c8080a3fb5b2 */ /* 0x0001220008000100 */
[----:B------:R0:W0:Y:S01]  /*0a50*/  @!UP4 SYNCS.EXCH.64 URZ, [UR10+0xd0], UR8 ;  /* 0x0000d0080a3fc5b2 */ /* 0x0000220008000100 */
[----:B------:R0:W0:Y:S01]  /*0a60*/  @!UP5 SYNCS.EXCH.64 URZ, [UR10+0xd8], UR8 ;  /* 0x0000d8080a3fd5b2 */ /* 0x0000220008000100 */
[----:B------:R-:W-:Y:S01]  /*0a70*/  NOP ;  /* 0x0000000000007918 */ /* 0x000fe20000000000 */
[----:B-1----:R-:W-:Y:S05]  /*0a80*/  @!P1 BRA `(.L_x_4) ;  /* 0x0000000000089947 */ /* 0x002fea0003800000 */
[----:B0-234-:R-:W-:Y:S01]  /*0a90*/  UCGABAR_ARV ;  /* 0x00000000000079c7 */ /* 0x01dfe20008000000 */
[----:B------:R-:W-:Y:S05]  /*0aa0*/  BRA `(.L_x_5) ;  /* 0x0000000000047947 */ /* 0x000fea0003800000 */
.L_x_4:
[----:B0-234-:R-:W-:Y:S01]  /*0ab0*/  NOP ;  /* 0x0000000000007918 */ /* 0x01dfe20000000000 */
.L_x_5:
[----:B------:R-:W-:Y:S01]  /*0ac0*/  ULDC.64 UR4, c[0x0][0x598] ;  /* 0x0001660000047ab9 */ /* 0x000fe20000000a00 */
[----:B------:R-:W-:Y:S01]  /*0ad0*/  ULDC.64 UR22, c[0x0][0x208] ;  /* 0x0000820000167ab9 */ /* 0x000fe20000000a00 */
[----:B------:R-:W-:-:S04]  /*0ae0*/  ISETP.NE.U32.AND P0, PT, RZ, UR4, PT ;  /* 0x00000004ff007c0c */ /* 0x000fc8000bf05070 */
[----:B------:R-:W-:-:S13]  /*0af0*/  ISETP.NE.AND.EX P0, PT, RZ, UR5, PT, P0 ;  /* 0x00000005ff007c0c */ /* 0x000fda000bf05300 */
[----:B------:R-:W-:Y:S05]  /*0b00*/  @!P0 BRA `(.L_x_6) ;  /* 0x0000000000208947 */ /* 0x000fea0003800000 */
[----:B------:R-:W0:Y:S02]  /*0b10*/  LDC.64 R6, c[0x0][0x598] ;  /* 0x00016600ff067b82 */ /* 0x000e240000000a00 */
[----:B0-----:R-:W2:Y:S02]  /*0b20*/  LDG.E.64 R6, desc[UR22][R6.64] ;  /* 0x0000001606067981 */ /* 0x001ea4000c1e1b00 */
[----:B--2---:R-:W-:-:S04]  /*0b30*/  ISETP.NE.U32.AND P0, PT, R6, RZ, PT ;  /* 0x000000ff0600720c */ /* 0x004fc80003f05070 */
[----:B------:R-:W-:-:S13]  /*0b40*/  ISETP.NE.AND.EX P0, PT, R7, RZ, PT, P0 ;  /* 0x000000ff0700720c */ /* 0x000fda0003f05300 */
[----:B------:R-:W-:Y:S05]  /*0b50*/  @!P0 BRA `(.L_x_6) ;  /* 0x00000000000c8947 */ /* 0x000fea0003800000 */
[----:B------:R-:W2:Y:S02]  /*0b60*/  LD.E R6, desc[UR22][R6.64] ;  /* 0x0000001606067980 */ /* 0x000ea4000c101900 */
[----:B--2---:R-:W-:Y:S01]  /*0b70*/  R2UR UR24, R6 ;  /* 0x00000000061872ca */ /* 0x004fe200000e0000 */
[----:B------:R-:W-:-:S14]  /*0b80*/  BRA `(.L_x_7) ;  /* 0x0000000000247947 */ /* 0x000fdc0003800000 */
.L_x_6:
[----:B------:R-:W-:Y:S02]  /*0b90*/  ULDC.64 UR4, c[0x0][0x588] ;  /* 0x0001620000047ab9 */ /* 0x000fe40000000a00 */
[----:B------:R-:W-:-:S04]  /*0ba0*/  ISETP.NE.U32.AND P0, PT, RZ, UR4, PT ;  /* 0x00000004ff007c0c */ /* 0x000fc8000bf05070 */
[----:B------:R-:W-:-:S13]  /*0bb0*/  ISETP.NE.AND.EX P0, PT, RZ, UR5, PT, P0 ;  /* 0x00000005ff007c0c */ /* 0x000fda000bf05300 */
[----:B------:R-:W-:Y:S05]  /*0bc0*/  @!P0 BRA `(.L_x_8) ;  /* 0x0000000000108947 */ /* 0x000fea0003800000 */
[----:B------:R-:W0:Y:S02]  /*0bd0*/  LDC.64 R6, c[0x0][0x588] ;  /* 0x00016200ff067b82 */ /* 0x000e240000000a00 */
[----:B0-----:R-:W2:Y:S02]  /*0be0*/  LDG.E R6, desc[UR22][R6.64] ;  /* 0x0000001606067981 */ /* 0x001ea4000c1e1900 */
[----:B--2---:R-:W-:Y:S01]  /*0bf0*/  R2UR UR24, R6 ;  /* 0x00000000061872ca */ /* 0x004fe200000e0000 */
[----:B------:R-:W-:-:S14]  /*0c00*/  BRA `(.L_x_7) ;  /* 0x0000000000047947 */ /* 0x000fdc0003800000 */
.L_x_8:
[----:B------:R-:W-:-:S05]  /*0c10*/  ULDC UR24, c[0x0][0x580] ;  /* 0x0001600000187ab9 */ /* 0x000fca0000000800 */
.L_x_7:
[----:B------:R-:W-:Y:S02]  /*0c20*/  ULDC.64 UR4, c[0x0][0x5a0] ;  /* 0x0001680000047ab9 */ /* 0x000fe40000000a00 */
        /* <DEDUP_REMOVED lines=11> */
.L_x_9:
        /* <DEDUP_REMOVED lines=8> */
.L_x_11:
[----:B------:R-:W-:-:S05]  /*0d60*/  ULDC UR25, c[0x0][0x584] ;  /* 0x0001610000197ab9 */ /* 0x000fca0000000800 */
.L_x_10:
[----:B------:R-:W0:Y:S01]  /*0d70*/  LDC R0, c[0x0][0x65c] ;  /* 0x00019700ff007b82 */ /* 0x000e220000000800 */
[----:B------:R-:W-:Y:S01]  /*0d80*/  IMAD.U32 R6, RZ, RZ, UR15 ;  /* 0x0000000fff067e24 */ /* 0x000fe2000f8e00ff */
[----:B------:R-:W-:Y:S01]  /*0d90*/  UISETP.NE.AND UP0, UPT, UR14, 0x2, UPT ;  /* 0x000000020e00788c */ /* 0x000fe2000bf05270 */
[----:B------:R-:W-:Y:S01]  /*0da0*/  IMAD.MOV.U32 R7, RZ, RZ, RZ ;  /* 0x000000ffff077224 */ /* 0x000fe200078e00ff */
[----:B------:R-:W-:Y:S01]  /*0db0*/  ULDC UR7, c[0x0][0x28c] ;  /* 0x0000a30000077ab9 */ /* 0x000fe20000000800 */
[----:B------:R-:W-:Y:S01]  /*0dc0*/  UMOV UR5, URZ ;  /* 0x0000003f00057c82 */ /* 0x000fe20008000000 */
[----:B------:R-:W-:Y:S02]  /*0dd0*/  UIADD3 UR7, UR7, 0x3f, URZ ;  /* 0x0000003f07077890 */ /* 0x000fe4000fffe03f */
[----:B------:R-:W-:Y:S01]  /*0de0*/  PLOP3.LUT P0, PT, PT, PT, UP0, 0x80, 0x0 ;  /* 0x000000000000781c */ /* 0x000fe20003f0f008 */
[----:B------:R-:W-:Y:S01]  /*0df0*/  UMOV UR4, URZ ;  /* 0x0000003f00047c82 */ /* 0x000fe20008000000 */
[----:B------:R-:W-:Y:S01]  /*0e00*/  USHF.R.S32.HI UR10, URZ, 0x1f, UR7 ;  /* 0x0000001f3f0a7899 */ /* 0x000fe20008011407 */
[----:B------:R-:W-:-:S03]  /*0e10*/  ULDC.64 UR18, c[0x0][0x650] ;  /* 0x0001940000127ab9 */ /* 0x000fc60000000a00 */
[----:B------:R-:W-:-:S04]  /*0e20*/  ULEA.HI UR10, UR10, UR7, URZ, 0x6 ;  /* 0x000000070a0a7291 */ /* 0x000fc8000f8f303f */
[----:B------:R-:W-:Y:S01]  /*0e30*/  USHF.R.S32.HI UR14, URZ, 0x6, UR10 ;  /* 0x000000063f0e7899 */ /* 0x000fe2000801140a */
[----:B0-----:R-:W-:-:S13]  /*0e40*/  ISETP.NE.AND P2, PT, R0, 0x1, PT ;  /* 0x000000010000780c */ /* 0x001fda0003f45270 */
[----:B------:R-:W0:Y:S01]  /*0e50*/  @P2 LDC R9, c[0x0][0x10] ;  /* 0x00000400ff092b82 */ /* 0x000e220000000800 */
[----:B------:R-:W-:-:S07]  /*0e60*/  @P2 IMAD.MOV.U32 R5, RZ, RZ, RZ ;  /* 0x000000ffff052224 */ /* 0x000fce00078e00ff */
[----:B------:R-:W1:Y:S01]  /*0e70*/  @!P2 LDC R11, c[0x0][0xc] ;  /* 0x00000300ff0bab82 */ /* 0x000e620000000800 */
[----:B------:R-:W-:Y:S01]  /*0e80*/  ULDC UR8, c[0x0][0xc] ;  /* 0x0000030000087ab9 */ /* 0x000fe20000000800 */
[----:B------:R-:W-:Y:S01]  /*0e90*/  ULDC UR9, c[0x0][0x10] ;  /* 0x0000040000097ab9 */ /* 0x000fe20000000800 */
[----:B------:R-:W-:Y:S01]  /*0ea0*/  ULDC UR7, c[0x0][0x14] ;  /* 0x0000050000077ab9 */ /* 0x000fe20000000800 */
[----:B------:R-:W-:-:S04]  /*0eb0*/  UIMAD.WIDE.U32 UR8, UR8, UR9, URZ ;  /* 0x00000009080872a5 */ /* 0x000fc8000f8e003f */
[----:B------:R-:W-:Y:S01]  /*0ec0*/  UIMAD.WIDE.U32 UR20, UR8, UR7, URZ ;  /* 0x00000007081472a5 */ /* 0x000fe2000f8e003f */
[----:B0-----:R-:W-:Y:S01]  /*0ed0*/  @P2 IMAD.WIDE.U32 R8, R9, UR15, R4 ;  /* 0x0000000f09082c25 */ /* 0x001fe2000f8e0004 */
[----:B------:R-:W-:-:S03]  /*0ee0*/  UIMAD UR15, UR9, UR7, URZ ;  /* 0x00000007090f72a4 */ /* 0x000fc6000f8e023f */
[----:B------:R-:W-:Y:S01]  /*0ef0*/  @P2 IMAD.MOV.U32 R13, RZ, RZ, R8 ;  /* 0x000000ffff0d2224 */ /* 0x000fe200078e0008 */
[----:B------:R-:W-:Y:S01]  /*0f00*/  UIADD3 UR15, UR21, UR15, URZ ;  /* 0x0000000f150f7290 */ /* 0x000fe2000fffe03f */
[----:B-1----:R-:W-:-:S04]  /*0f10*/  @!P2 IMAD.WIDE.U32 R6, R4, R11, R6 ;  /* 0x0000000b0406a225 */ /* 0x002fc800078e0006 */
[----:B------:R-:W-:Y:S02]  /*0f20*/  @P2 IMAD.MOV.U32 R11, RZ, RZ, RZ ;  /* 0x000000ffff0b2224 */ /* 0x000fe400078e00ff */
[----:B------:R-:W-:Y:S02]  /*0f30*/  @!P2 IMAD.MOV.U32 R13, RZ, RZ, R6 ;  /* 0x000000ffff0da224 */ /* 0x000fe400078e0006 */
[----:B------:R-:W-:Y:S02]  /*0f40*/  @P2 IMAD.IADD R10, R9, 0x1, R11 ;  /* 0x00000001090a2824 */ /* 0x000fe400078e020b */
[----:B------:R-:W-:Y:S01]  /*0f50*/  @!P2 IMAD.MOV.U32 R10, RZ, RZ, R7 ;  /* 0x000000ffff0aa224 */ /* 0x000fe200078e0007 */
[----:B------:R0:W-:Y:S01]  /*0f60*/  STL [R1+0x88], R13 ;  /* 0x0000880d01007387 */ /* 0x0001e20000100800 */
[----:B------:R-:W-:Y:S02]  /*0f70*/  IMAD.MOV.U32 R16, RZ, RZ, R13 ;  /* 0x000000ffff107224 */ /* 0x000fe400078e000d */
[----:B------:R-:W-:Y:S01]  /*0f80*/  IMAD.MOV.U32 R22, RZ, RZ, R10 ;  /* 0x000000ffff167224 */ /* 0x000fe200078e000a */
[----:B------:R0:W-:Y:S01]  /*0f90*/  STL [R1+0x84], R10 ;  /* 0x0000840a01007387 */ /* 0x0001e20000100800 */
[----:B------:R-:W-:Y:S05]  /*0fa0*/  @P0 BRA `(.L_x_12) ;  /* 0x0000000000280947 */ /* 0x000fea0003800000 */
[----:B------:R-:W-:Y:S01]  /*0fb0*/  IADD3 R16, P0, R16, UR20, RZ ;  /* 0x0000001410107c10 */ /* 0x000fe2000ff1e0ff */
[----:B------:R-:W-:Y:S02]  /*0fc0*/  UISETP.GE.U32.AND UP0, UPT, UR14, 0xb, UPT ;  /* 0x0000000b0e00788c */ /* 0x000fe4000bf06070 */
[----:B------:R-:W-:Y:S01]  /*0fd0*/  UIMAD.WIDE.U32 UR4, UR14, -0x45d1745d, URZ ;  /* 0xba2e8ba30e0478a5 */ /* 0x000fe2000f8e003f */
[----:B------:R-:W-:Y:S01]  /*0fe0*/  IADD3.X R22, R22, UR15, RZ, P0, !PT ;  /* 0x0000000f16167c10 */ /* 0x000fe200087fe4ff */
[----:B------:R1:W-:Y:S02]  /*0ff0*/  STL [R1+0x88], R16 ;  /* 0x0000881001007387 */ /* 0x0003e40000100800 */
[----:B------:R-:W-:Y:S02]  /*1000*/  USHF.R.U32.HI UR5, URZ, 0x3, UR5 ;  /* 0x000000033f057899 */ /* 0x000fe40008011605 */
[----:B------:R1:W-:Y:S01]  /*1010*/  STL [R1+0x84], R22 ;  /* 0x0000841601007387 */ /* 0x0003e20000100800 */
[----:B------:R-:W-:-:S02]  /*1020*/  UMOV UR4, URZ ;  /* 0x0000003f00047c82 */ /* 0x000fc40008000000 */
[----:B------:R-:W-:Y:S02]  /*1030*/  @UP0 ULOP3.LUT UR4, UR5, 0x1, URZ, 0xc0, !UPT ;  /* 0x0000000105040892 */ /* 0x000fe4000f8ec03f */
[----:B------:R-:W-:-:S12]  /*1040*/  UIMAD UR5, UR5, -0xb, UR14 ;  /* 0xfffffff5050578a4 */ /* 0x000fd8000f8e020e */
.L_x_12:
[----:B------:R-:W-:Y:S01]  /*1050*/  IMAD.MOV.U32 R8, RZ, RZ, -0x1 ;  /* 0xffffffffff087424 */ /* 0x000fe200078e00ff */
[----:B------:R-:W-:Y:S01]  /*1060*/  ISETP.GE.U32.AND P0, PT, R16, UR18, PT ;  /* 0x0000001210007c0c */ /* 0x000fe2000bf06070 */
[----:B------:R-:W-:Y:S01]  /*1070*/  IMAD.MOV.U32 R6, RZ, RZ, -0x1 ;  /* 0xffffffffff067424 */ /* 0x000fe200078e00ff */
[----:B------:R-:W-:Y:S01]  /*1080*/  PRMT R0, RZ, 0x7610, R0 ;  /* 0x00007610ff007816 */ /* 0x000fe20000000000 */
[----:B------:R-:W-:Y:S01]  /*1090*/  IMAD.MOV.U32 R7, RZ, RZ, -0x1 ;  /* 0xffffffffff077424 */ /* 0x000fe200078e00ff */
[----:B------:R2:W-:Y:S01]  /*10a0*/  STL [R1+0x8c], R8 ;  /* 0x00008c0801007387 */ /* 0x0005e20000100800 */
[----:B------:R-:W-:-:S03]  /*10b0*/  ISETP.GE.U32.AND.EX P0, PT, R22, UR19, PT, P0 ;  /* 0x0000001316007c0c */ /* 0x000fc6000bf06100 */
[----:B------:R2:W-:Y:S04]  /*10c0*/  STL [R1+0x7c], R6 ;  /* 0x00007c0601007387 */ /* 0x0005e80000100800 */
[----:B------:R2:W-:Y:S06]  /*10d0*/  STL [R1+0x90], R7 ;  /* 0x0000900701007387 */ /* 0x0005ec0000100800 */
[----:B------:R-:W-:Y:S05]  /*10e0*/  @P0 BRA `(.L_x_13) ;  /* 0x0000000400380947 */ /* 0x000fea0003800000 */
[----:B------:R-:W3:Y:S01]  /*10f0*/  LDC.64 R18, c[0x0][0x628] ;  /* 0x00018a00ff127b82 */ /* 0x000ee20000000a00 */
[----:B--2---:R-:W-:Y:S02]  /*1100*/  IMAD.MOV.U32 R6, RZ, RZ, R16 ;  /* 0x000000ffff067224 */ /* 0x004fe400078e0010 */
[----:B------:R-:W-:-:S05]  /*1110*/  IMAD.MOV.U32 R7, RZ, RZ, R22 ;  /* 0x000000ffff077224 */ /* 0x000fca00078e0016 */
[----:B------:R-:W2:Y:S08]  /*1120*/  LDC R0, c[0x0][0x630] ;  /* 0x00018c00ff007b82 */ /* 0x000eb00000000800 */
[----:B------:R-:W4:Y:S01]  /*1130*/  LDC.64 R20, c[0x0][0x620] ;  /* 0x00018800ff147b82 */ /* 0x000f220000000a00 */
[----:B---3--:R-:W-:-:S04]  /*1140*/  ISETP.NE.U32.AND P0, PT, R18, RZ, PT ;  /* 0x000000ff1200720c */ /* 0x008fc80003f05070 */
[----:B------:R-:W-:-:S13]  /*1150*/  ISETP.NE.AND.EX P0, PT, R19, RZ, PT, P0 ;  /* 0x000000ff1300720c */ /* 0x000fda0003f05300 */
[----:B--2-4-:R-:W-:Y:S05]  /*1160*/  @!P0 BRA `(.L_x_14) ;  /* 0x0000000000288947 */ /* 0x014fea0003800000 */
[----:B------:R-:W2:Y:S02]  /*1170*/  LDC R11, c[0x0][0x634] ;  /* 0x00018d00ff0b7b82 */ /* 0x000ea40000000800 */
[----:B--2---:R-:W-:-:S05]  /*1180*/  IADD3 R11, P0, R16, R11, RZ ;  /* 0x0000000b100b7210 */ /* 0x004fca0007f1e0ff */
[----:B0-----:R-:W-:-:S04]  /*1190*/  IMAD.X R13, RZ, RZ, R22, P0 ;  /* 0x000000ffff0d7224 */ /* 0x001fc800000e0616 */
[----:B------:R-:W-:-:S04]  /*11a0*/  IMAD.WIDE.U32 R6, R13, R18, RZ ;  /* 0x000000120d067225 */ /* 0x000fc800078e00ff */
[----:B------:R-:W-:-:S04]  /*11b0*/  IMAD.WIDE.U32 R8, P0, R11, R19, R6 ;  /* 0x000000130b087225 */ /* 0x000fc80007800006 */
[----:B------:R-:W-:-:S04]  /*11c0*/  IMAD.WIDE.U32 R6, R11, R18, RZ ;  /* 0x000000120b067225 */ /* 0x000fc800078e00ff */
[----:B------:R-:W-:Y:S01]  /*11d0*/  IMAD.X R11, RZ, RZ, RZ, P0 ;  /* 0x000000ffff0b7224 */ /* 0x000fe200000e06ff */
[----:B------:R-:W-:Y:S01]  /*11e0*/  IADD3 RZ, P0, R7, R8, RZ ;  /* 0x0000000807ff7210 */ /* 0x000fe20007f1e0ff */
[----:B------:R-:W-:-:S04]  /*11f0*/  IMAD.MOV.U32 R10, RZ, RZ, R9 ;  /* 0x000000ffff0a7224 */ /* 0x000fc800078e0009 */
[----:B------:R-:W-:-:S08]  /*1200*/  IMAD.WIDE.U32.X R6, R13, R19, R10, P0 ;  /* 0x000000130d067225 */ /* 0x000fd000000e040a */
.L_x_14:
[-CC-:B------:R-:W-:Y:S01]  /*1210*/  SHF.R.U64 R24, R6, R0.reuse, R7.reuse ;  /* 0x0000000006187219 */ /* 0x180fe20000001207 */
[----:B------:R-:W2:Y:S01]  /*1220*/  LDC.64 R26, c[0x0][0x640] ;  /* 0x00019000ff1a7b82 */ /* 0x000ea20000000a00 */
[----:B------:R-:W-:Y:S01]  /*1230*/  SHF.R.U32.HI R0, RZ, R0, R7 ;  /* 0x00000000ff007219 */ /* 0x000fe20000011607 */
[----:B------:R-:W-:Y:S01]  /*1240*/  IMAD.MOV.U32 R6, RZ, RZ, R16 ;  /* 0x000000ffff067224 */ /* 0x000fe200078e0010 */
[----:B------:R-:W-:-:S05]  /*1250*/  IADD3 R9, P0, RZ, -R24, RZ ;  /* 0x80000018ff097210 */ /* 0x000fca0007f1e0ff */
[----:B------:R-:W3:Y:S01]  /*1260*/  LDC R8, c[0x0][0x618] ;  /* 0x00018600ff087b82 */ /* 0x000ee20000000800 */
[----:B------:R-:W-:-:S04]  /*1270*/  IMAD.X R7, RZ, RZ, ~R0, P0 ;  /* 0x000000ffff077224 */ /* 0x000fc800000e0e00 */
[-C--:B------:R-:W-:Y:S02]  /*1280*/  IMAD R0, R7, R20.reuse, RZ ;  /* 0x0000001407007224 */ /* 0x080fe400078e02ff */
[----:B------:R-:W-:Y:S01]  /*1290*/  IMAD.MOV.U32 R7, RZ, RZ, R22 ;  /* 0x000000ffff077224 */ /* 0x000fe200078e0016 */
[----:B------:R-:W4:Y:S01]  /*12a0*/  LDC R11, c[0x0][0x608] ;  /* 0x00018200ff0b7b82 */ /* 0x000f220000000800 */
[----:B------:R-:W-:-:S04]  /*12b0*/  IMAD.WIDE.U32 R6, R9, R20, R6 ;  /* 0x0000001409067225 */ /* 0x000fc800078e0006 */
[----:B------:R-:W-:-:S03]  /*12c0*/  IMAD R9, R9, R21, R0 ;  /* 0x0000001509097224 */ /* 0x000fc600078e0200 */
[----:B------:R-:W5:Y:S01]  /*12d0*/  LDC R25, c[0x0][0x658] ;  /* 0x00019600ff197b82 */ /* 0x000f620000000800 */
[----:B--2---:R-:W-:Y:S01]  /*12e0*/  ISETP.NE.U32.AND P0, PT, R26, RZ, PT ;  /* 0x000000ff1a00720c */ /* 0x004fe20003f05070 */
[----:B------:R-:W-:Y:S02]  /*12f0*/  IMAD.MOV.U32 R0, RZ, RZ, -0x1 ;  /* 0xffffffffff007424 */ /* 0x000fe400078e00ff */
[----:B------:R-:W-:Y:S01]  /*1300*/  IMAD.IADD R7, R7, 0x1, R9 ;  /* 0x0000000107077824 */ /* 0x000fe200078e0209 */
[----:B------:R-:W-:Y:S01]  /*1310*/  ISETP.NE.AND.EX P0, PT, R27, RZ, PT, P0 ;  /* 0x000000ff1b00720c */ /* 0x000fe20003f05300 */
[----:B------:R-:W-:Y:S02]  /*1320*/  IMAD.MOV.U32 R20, RZ, RZ, 0x1 ;  /* 0x00000001ff147424 */ /* 0x000fe400078e00ff */
[----:B------:R-:W2:Y:S01]  /*1330*/  LDC R23, c[0x0][0x600] ;  /* 0x00018000ff177b82 */ /* 0x000ea20000000800 */
[-CC-:B---3--:R-:W-:Y:S02]  /*1340*/  SHF.R.U64 R21, R6, R8.reuse, R7.reuse ;  /* 0x0000000806157219 */ /* 0x188fe40000001207 */
[----:B------:R-:W-:-:S05]  /*1350*/  SHF.R.U32.HI R6, RZ, R8, R7 ;  /* 0x00000008ff067219 */ /* 0x000fca0000011607 */
[----:B-1----:R-:W1:Y:S01]  /*1360*/  LDC R16, c[0x0][0x648] ;  /* 0x00019200ff107b82 */ /* 0x002e620000000800 */
[-CC-:B----4-:R-:W-:Y:S02]  /*1370*/  SHF.R.U64 R28, R21, R11.reuse, R6.reuse ;  /* 0x0000000b151c7219 */ /* 0x190fe40000001206 */
[----:B------:R-:W-:-:S05]  /*1380*/  SHF.R.U32.HI R6, RZ, R11, R6 ;  /* 0x0000000bff067219 */ /* 0x000fca0000011606 */
[----:B------:R-:W3:Y:S01]  /*1390*/  LDC R18, c[0x0][0x638] ;  /* 0x00018e00ff127b82 */ /* 0x000ee20000000800 */
[-CC-:B-----5:R-:W-:Y:S02]  /*13a0*/  SHF.R.U64 R30, R28, R25.reuse, R6.reuse ;  /* 0x000000191c1e7219 */ /* 0x1a0fe40000001206 */
[-C--:B------:R-:W-:Y:S02]  /*13b0*/  SHF.L.U32 R0, R0, R25.reuse, RZ ;  /* 0x0000001900007219 */ /* 0x080fe400000006ff */
[----:B------:R-:W-:Y:S01]  /*13c0*/  SHF.R.U32.HI R7, RZ, R25, R6 ;  /* 0x00000019ff077219 */ /* 0x000fe20000011606 */
[----:B------:R-:W-:Y:S01]  /*13d0*/  IMAD.MOV.U32 R6, RZ, RZ, R30 ;  /* 0x000000ffff067224 */ /* 0x000fe200078e001e */
[----:B0-----:R-:W-:Y:S01]  /*13e0*/  LOP3.LUT R13, RZ, R0, RZ, 0x33, !PT ;  /* 0x00000000ff0d7212 */ /* 0x001fe200078e33ff */
[----:B------:R-:W0:Y:S01]  /*13f0*/  LDC R22, c[0x0][0x610] ;  /* 0x00018400ff167b82 */ /* 0x000e220000000800 */
[----:B------:R-:W-:Y:S05]  /*1400*/  @!P0 BRA `(.L_x_15) ;  /* 0x0000000000288947 */ /* 0x000fea0003800000 */
[----:B------:R-:W4:Y:S02]  /*1410*/  LDC R11, c[0x0][0x64c] ;  /* 0x00019300ff0b7b82 */ /* 0x000f240000000800 */
[----:B----4-:R-:W-:-:S05]  /*1420*/  IADD3 R11, P0, R30, R11, RZ ;  /* 0x0000000b1e0b7210 */ /* 0x010fca0007f1e0ff */
[----:B------:R-:W-:-:S04]  /*1430*/  IMAD.X R19, RZ, RZ, R7, P0 ;  /* 0x000000ffff137224 */ /* 0x000fc800000e0607 */
[----:B------:R-:W-:-:S04]  /*1440*/  IMAD.WIDE.U32 R6, R19, R26, RZ ;  /* 0x0000001a13067225 */ /* 0x000fc800078e00ff */
[----:B------:R-:W-:-:S04]  /*1450*/  IMAD.WIDE.U32 R8, P0, R11, R27, R6 ;  /* 0x0000001b0b087225 */ /* 0x000fc80007800006 */
[----:B------:R-:W-:-:S04]  /*1460*/  IMAD.WIDE.U32 R6, R11, R26, RZ ;  /* 0x0000001a0b067225 */ /* 0x000fc800078e00ff */
[----:B------:R-:W-:Y:S01]  /*1470*/  IMAD.X R11, RZ, RZ, RZ, P0 ;  /* 0x000000ffff0b7224 */ /* 0x000fe200000e06ff */
[----:B------:R-:W-:Y:S01]  /*1480*/  IADD3 RZ, P0, R7, R8, RZ ;  /* 0x0000000807ff7210 */ /* 0x000fe20007f1e0ff */
[----:B------:R-:W-:-:S04]  /*1490*/  IMAD.MOV.U32 R10, RZ, RZ, R9 ;  /* 0x000000ffff0a7224 */ /* 0x000fc800078e0009 */
[----:B------:R-:W-:-:S08]  /*14a0*/  IMAD.WIDE.U32.X R6, R19, R27, R10, P0 ;  /* 0x0000001b13067225 */ /* 0x000fd000000e040a */
.L_x_15:
[----:B-1----:R-:W-:Y:S01]  /*14b0*/  SHF.R.U64 R5, R6, R16, R7 ;  /* 0x0000001006057219 */ /* 0x002fe20000001207 */
[----:B--2---:R-:W-:Y:S01]  /*14c0*/  VIADD R6, R23, 0xffffffff ;  /* 0xffffffff17067836 */ /* 0x004fe20000000000 */
[----:B------:R-:W-:Y:S01]  /*14d0*/  SHF.L.U32 R0, R20, R25, RZ ;  /* 0x0000001914007219 */ /* 0x000fe200000006ff */
[----:B------:R-:W-:Y:S01]  /*14e0*/  @P2 IMAD R15, R17, R14, R4 ;  /* 0x0000000e110f2224 */ /* 0x000fe200078e0204 */
[----:B------:R-:W-:Y:S01]  /*14f0*/  LOP3.LUT R13, R28, R13, RZ, 0xc0, !PT ;  /* 0x0000000d1c0d7212 */ /* 0x000fe200078ec0ff */
[----:B------:R-:W-:-:S04]  /*1500*/  IMAD.MOV R7, RZ, RZ, -R5 ;  /* 0x000000ffff077224 */ /* 0x000fc800078e0a05 */
[----:B------:R-:W-:Y:S01]  /*1510*/  IMAD R4, R0, R5, R13 ;  /* 0x0000000500047224 */ /* 0x000fe200078e020d */
[----:B------:R-:W-:Y:S01]  /*1520*/  LOP3.LUT R5, R21, R6, RZ, 0xc0, !PT ;  /* 0x0000000615057212 */ /* 0x000fe200078ec0ff */
[----:B---3--:R-:W-:Y:S02]  /*1530*/  IMAD R0, R7, R18, R30 ;  /* 0x0000001207007224 */ /* 0x008fe400078e021e */
[----:B------:R-:W-:Y:S02]  /*1540*/  IMAD.MOV.U32 R6, RZ, RZ, 0x1 ;  /* 0x00000001ff067424 */ /* 0x000fe400078e00ff */
[----:B0-----:R-:W-:Y:S02]  /*1550*/  IMAD R4, R4, R22, R15 ;  /* 0x0000001604047224 */ /* 0x001fe400078e020f */
[----:B------:R-:W-:Y:S01]  /*1560*/  IMAD R5, R0, R23, R5 ;  /* 0x0000001700057224 */ /* 0x000fe200078e0205 */
[----:B------:R-:W-:-:S04]  /*1570*/  PRMT R0, R6, 0x7610, R0 ;  /* 0x0000761006007816 */ /* 0x000fc80000000000 */
[----:B------:R-:W-:Y:S02]  /*1580*/  SEL R6, R5, R4, !P2 ;  /* 0x0000000405067207 */ /* 0x000fe40005000000 */
[----:B------:R-:W-:-:S03]  /*1590*/  SEL R4, R4, R5, !P2 ;  /* 0x0000000504047207 */ /* 0x000fc60005000000 */
[----:B------:R3:W-:Y:S04]  /*15a0*/  STL [R1+0x90], R6 ;  /* 0x0000900601007387 */ /* 0x0007e80000100800 */
[----:B------:R3:W-:Y:S04]  /*15b0*/  STL [R1+0x7c], R24 ;  /* 0x00007c1801007387 */ /* 0x0007e80000100800 */
[----:B------:R3:W-:Y:S02]  /*15c0*/  STL [R1+0x8c], R4 ;  /* 0x00008c0401007387 */ /* 0x0007e40000100800 */
.L_x_13:
[----:B------:R-:W-:Y:S05]  /*15d0*/  @!P1 BRA `(.L_x_16) ;  /* 0x00000000000c9947 */ /* 0x000fea0003800000 */
[----:B------:R-:W-:Y:S01]  /*15e0*/  UCGABAR_WAIT ;  /* 0x0000000000007dc7 */ /* 0x000fe20008000000 */
[----:B------:R-:W-:Y:S01]  /*15f0*/  CCTL.IVALL ;  /* 0x00000000ff00798f */ /* 0x000fe20002000000 */
[----:B------:R-:W-:Y:S05]  /*1600*/  BRA `(.L_x_17) ;  /* 0x0000000000047947 */ /* 0x000fea0003800000 */
.L_x_16:
[----:B------:R-:W-:Y:S06]  /*1610*/  BAR.SYNC.DEFER_BLOCKING 0x0 ;  /* 0x0000000000007b1d */ /* 0x000fec0000010000 */
.L_x_17:
[----:B------:R-:W-:Y:S05]  /*1620*/  @!P3 BRA `(.L_x_18) ;  /* 0x000000dc0000b947 */ /* 0x000fea0003800000 */
[----:B------:R-:W-:-:S06]  /*1630*/  UISETP.GT.U32.AND UP0, UPT, UR12, 0x1, UPT ;  /* 0x000000010c00788c */ /* 0x000fcc000bf04070 */
[----:B------:R-:W-:-:S13]  /*1640*/  PLOP3.LUT P0, PT, PT, PT, UP0, 0x80, 0x0 ;  /* 0x000000000000781c */ /* 0x000fda0003f0f008 */
[----:B------:R-:W-:Y:S05]  /*1650*/  @P0 EXIT ;  /* 0x000000000000094d */ /* 0x000fea0003800000 */
.L_x_19:
[----:B------:R-:W-:-:S08]  /*1660*/  NOP ;  /* 0x0000000000007918 */ /* 0x000fd00000000000 */
[----:B------:R-:W4:Y:S02]  /*1670*/  USETMAXREG.TRY_ALLOC.CTAPOOL UP0, 0xe8 ;  /* 0x000000e8000079c8 */ /* 0x000f240008000600 */
[----:B----4-:R-:W-:-:S13]  /*1680*/  PLOP3.LUT P0, PT, PT, PT, UP0, 0x80, 0x0 ;  /* 0x000000000000781c */ /* 0x010fda0003f0f008 */
[----:B------:R-:W-:Y:S05]  /*1690*/  @!P0 BRA `(.L_x_19) ;  /* 0xfffffffc00f08947 */ /* 0x000fea000383ffff */
[----:B------:R-:W-:-:S13]  /*16a0*/  LOP3.LUT P0, RZ, R0, 0xff, RZ, 0xc0, !PT ;  /* 0x000000ff00ff7812 */ /* 0x000fda000780c0ff */
[----:B------:R-:W-:Y:S05]  /*16b0*/  @!P0 EXIT ;  /* 0x000000000000894d */ /* 0x000fea0003800000 */
[----:B------:R-:W4:Y:S01]  /*16c0*/  S2UR UR6, SR_CgaCtaId ;  /* 0x00000000000679c3 */ /* 0x000f220000008800 */
[CC--:B------:R-:W-:Y:S01]  /*16d0*/  LEA.HI R0, R12.reuse, R3.reuse, RZ, 0x2 ;  /* 0x000000030c007211 */ /* 0x0c0fe200078f10ff */
[----:B------:R-:W-:Y:S01]  /*16e0*/  UIADD3 UR7, UR17, -0x1, URZ ;  /* 0xffffffff11077890 */ /* 0x000fe2000fffe03f */
[----:B------:R-:W-:Y:S01]  /*16f0*/  LEA.HI R3, R12, R3, RZ, 0x5 ;  /* 0x000000030c037211 */ /* 0x000fe200078f28ff */
[----:B------:R-:W-:Y:S01]  /*1700*/  UMOV UR12, 0x400 ;  /* 0x00000400000c7882 */ /* 0x000fe20000000000 */
[--C-:B------:R-:W-:Y:S01]  /*1710*/  SHF.R.S32.HI R2, RZ, 0x2, R0.reuse ;  /* 0x00000002ff027819 */ /* 0x100fe20000011400 */
[----:B------:R-:W-:Y:S01]  /*1720*/  UISETP.LT.AND UP0, UPT, UR14, 0x1, UPT ;  /* 0x000000010e00788c */ /* 0x000fe2000bf01270 */
[----:B------:R-:W-:Y:S01]  /*1730*/  SHF.R.S32.HI R5, RZ, 0x1f, R0 ;  /* 0x0000001fff057819 */ /* 0x000fe20000011400 */
[----:B------:R-:W-:Y:S02]  /*1740*/  ULOP3.LUT UR27, UR13, 0x1, URZ, 0xfc, !UPT ;  /* 0x000000010d1b7892 */ /* 0x000fe4000f8efc3f */
[----:B------:R-:W-:Y:S01]  /*1750*/  USEL UR16, UR14, 0x1, UP0 ;  /* 0x000000010e107887 */ /* 0x000fe20008000000 */
[----:B------:R-:W-:Y:S01]  /*1760*/  LEA.HI R5, R5, R2, RZ, 0x3 ;  /* 0x0000000205057211 */ /* 0x000fe200078f18ff */
[----:B------:R-:W-:-:S02]  /*1770*/  UISETP.NE.AND UP0, UPT, UR7, URZ, UPT ;  /* 0x0000003f0700728c */ /* 0x000fc4000bf05270 */
[----:B------:R-:W-:Y:S01]  /*1780*/  USHF.L.U32 UR28, UR14, 0x1, URZ ;  /* 0x000000010e1c7899 */ /* 0x000fe2000800063f */
[----:B------:R-:W-:Y:S01]  /*1790*/  LOP3.LUT R5, R5, 0xfffffff8, RZ, 0xc0, !PT ;  /* 0xfffffff805057812 */ /* 0x000fe200078ec0ff */
[----:B------:R-:W-:Y:S02]  /*17a0*/  UIADD3 UR16, -UR16, UR14, URZ ;  /* 0x0000000e10107290 */ /* 0x000fe4000fffe13f */
[----:B------:R-:W-:Y:S02]  /*17b0*/  USEL UR30, URZ, 0x1, UP0 ;  /* 0x000000013f1e7887 */ /* 0x000fe40008000000 */
[----:B------:R-:W-:Y:S01]  /*17c0*/  IMAD.IADD R2, R2, 0x1, -R5 ;  /* 0x0000000102027824 */ /* 0x000fe200078e0a05 */
[----:B------:R-:W-:Y:S01]  /*17d0*/  SHF.R.S32.HI R5, RZ, 0x5, R3 ;  /* 0x00000005ff057819 */ /* 0x000fe20000011403 */
[----:B----4-:R-:W-:-:S03]  /*17e0*/  ULEA UR12, UR6, UR12, 0x18 ;  /* 0x0000000c060c7291 */ /* 0x010fc6000f8ec03f */
[--C-:B------:R-:W-:Y:S01]  /*17f0*/  SHF.R.S32.HI R3, RZ, 0x1f, R2.reuse ;  /* 0x0000001fff037819 */ /* 0x100fe20000011402 */
[----:B------:R-:W-:Y:S01]  /*1800*/  USHF.L.U32 UR6, UR7, 0x3, URZ ;  /* 0x0000000307067899 */ /* 0x000fe2000800063f */
[C-C-:B------:R-:W-:Y:S01]  /*1810*/  IMAD R0, R5.reuse, -0x10, -R2.reuse ;  /* 0xfffffff005007824 */ /* 0x140fe200078e0a02 */
[----:B------:R-:W-:Y:S02]  /*1820*/  UIADD3 UR29, UR12, 0xc0, URZ ;  /* 0x000000c00c1d7890 */ /* 0x000fe4000fffe03f */
[----:B------:R-:W-:Y:S01]  /*1830*/  ULOP3.LUT UR6, UR6, 0x8, URZ, 0xc0, !UPT ;  /* 0x0000000806067892 */ /* 0x000fe2000f8ec03f */
[----:B------:R-:W-:Y:S01]  /*1840*/  IMAD.WIDE R2, R5, 0x10, R2 ;  /* 0x0000001005027825 */ /* 0x000fe200078e0202 */
[----:B------:R-:W-:Y:S02]  /*1850*/  ULEA UR17, UR17, UR29, 0x3 ;  /* 0x0000001d11117291 */ /* 0x000fe4000f8e183f */
[----:B------:R-:W-:Y:S02]  /*1860*/  ULOP3.LUT UR31, UR6, 0x8, URZ, 0x3c, !UPT ;  /* 0x00000008061f7892 */ /* 0x000fe4000f8e3c3f */
[----:B------:R-:W-:-:S03]  /*1870*/  ULOP3.LUT UR18, UR6, 0x18, URZ, 0x3c, !UPT ;  /* 0x0000001806127892 */ /* 0x000fc6000f8e3c3f */
[----:B------:R-:W-:Y:S02]  /*1880*/  ULDC UR6, c[0x0][0x284] ;  /* 0x0000a10000067ab9 */ /* 0x000fe40000000800 */
[----:B------:R-:W-:-:S05]  /*1890*/  VIADD R0, R0, UR6 ;  /* 0x0000000600007c36 */ /* 0x000fca0008000000 */
[----:B------:R4:W-:Y:S04]  /*18a0*/  STL [R1+0x94], R0 ;  /* 0x0000940001007387 */ /* 0x0009e80000100800 */
[----:B------:R4:W-:Y:S02]  /*18b0*/  STL.64 [R1+0x98], R2 ;  /* 0x0000980201007387 */ /* 0x0009e40000100a00 */
.L_x_302:
[----:B----4-:R-:W-:Y:S01]  /*18c0*/  IMAD.U32 R0, RZ, RZ, UR30 ;  /* 0x0000001eff007e24 */ /* 0x010fe2000f8e00ff */
[----:B0-2---:R-:W4:Y:S01]  /*18d0*/  LDC R2, c[0x0][0x28c] ;  /* 0x0000a300ff027b82 */ /* 0x005f220000000800 */
[----:B------:R-:W-:Y:S01]  /*18e0*/  UMOV UR6, URZ ;  /* 0x0000003f00067c82 */ /* 0x000fe20008000000 */
[----:B------:R-:W-:Y:S02]  /*18f0*/  UMOV UR19, UR5 ;  /* 0x0000000500137c82 */ /* 0x000fe40008000000 */
[----:B------:R-:W-:-:S04]  /*1900*/  SHF.L.U32 R0, R0, 0x1f, RZ ;  /* 0x0000001f00007819 */ /* 0x000fc800000006ff */
[----:B------:R-:W5:Y:S01]  /*1910*/  SYNCS.PHASECHK.TRANS64.TRYWAIT P0, [UR17+-0x8], R0 ;  /* 0xfffff800ff0075a7 */ /* 0x000f620008000151 */
[----:B----4-:R-:W-:Y:S01]  /*1920*/  ISETP.GE.AND P1, PT, R2, 0x1, PT ;  /* 0x000000010200780c */ /* 0x010fe20003f26270 */
[----:B-----5:R-:W-:-:S12]  /*1930*/  @!P0 BRA `(.L_x_20) ;  /* 0x000000ec00788947 */ /* 0x020fd80003800000 */
.L_x_331:
[----:B------:R0:W-:Y:S01]  /*1940*/  STL [R1+0x74], RZ ;  /* 0x000074ff01007387 */ /* 0x0001e20000100800 */
[----:B------:R-:W-:Y:S01]  /*1950*/  UMOV UR7, URZ ;  /* 0x0000003f00077c82 */ /* 0x000fe20008000000 */
[----:B------:R-:W-:Y:S01]  /*1960*/  UMOV UR8, URZ ;  /* 0x0000003f00087c82 */ /* 0x000fe20008000000 */
[----:B----4-:R-:W-:Y:S01]  /*1970*/  IMAD.MOV.U32 R0, RZ, RZ, RZ ;  /* 0x000000ffff007224 */ /* 0x010fe200078e00ff */
[----:B------:R4:W-:Y:S01]  /*1980*/  STL [R1+0x70], RZ ;  /* 0x000070ff01007387 */ /* 0x0009e20000100800 */
[----:B------:R-:W-:Y:S02]  /*1990*/  CS2R R2, SRZ ;  /* 0x0000000000027805 */ /* 0x000fe4000001ff00 */
[----:B---3--:R-:W-:Y:S02]  /*19a0*/  CS2R R4, SRZ ;  /* 0x0000000000047805 */ /* 0x008fe4000001ff00 */
[----:B--2---:R-:W-:Y:S01]  /*19b0*/  CS2R R6, SRZ ;  /* 0x0000000000067805 */ /* 0x004fe2000001ff00 */
[----:B------:R4:W-:Y:S01]  /*19c0*/  STL [R1+0x6c], RZ ;  /* 0x00006cff01007387 */ /* 0x0009e20000100800 */
[----:B------:R-:W-:-:S02]  /*19d0*/  CS2R R8, SRZ ;  /* 0x0000000000087805 */ /* 0x000fc4000001ff00 */
[----:B0-----:R-:W-:Y:S02]  /*19e0*/  CS2R R10, SRZ ;  /* 0x00000000000a7805 */ /* 0x001fe4000001ff00 */
[----:B------:R-:W-:Y:S01]  /*19f0*/  CS2R R12, SRZ ;  /* 0x00000000000c7805 */ /* 0x000fe2000001ff00 */
[----:B------:R4:W-:Y:S01]  /*1a00*/  STL [R1+0x68], RZ ;  /* 0x000068ff01007387 */ /* 0x0009e20000100800 */
[----:B------:R-:W-:Y:S02]  /*1a10*/  CS2R R14, SRZ ;  /* 0x00000000000e7805 */ /* 0x000fe4000001ff00 */
[----:B-1----:R-:W-:Y:S02]  /*1a20*/  CS2R R16, SRZ ;  /* 0x0000000000107805 */ /* 0x002fe4000001ff00 */
[----:B------:R-:W-:Y:S01]  /*1a30*/  CS2R R18, SRZ ;  /* 0x0000000000127805 */ /* 0x000fe2000001ff00 */
[----:B------:R4:W-:Y:S01]  /*1a40*/  STL [R1+0x64], RZ ;  /* 0x000064ff01007387 */ /* 0x0009e20000100800 */
[----:B------:R-:W-:-:S02]  /*1a50*/  CS2R R20, SRZ ;  /* 0x0000000000147805 */ /* 0x000fc4000001ff00 */
[----:B------:R-:W-:Y:S02]  /*1a60*/  CS2R R22, SRZ ;  /* 0x0000000000167805 */ /* 0x000fe4000001ff00 */
[----:B------:R-:W-:Y:S01]  /*1a70*/  CS2R R152, SRZ ;  /* 0x0000000000987805 */ /* 0x000fe2000001ff00 */
[----:B------:R4:W-:Y:S01]  /*1a80*/  STL [R1+0x60], RZ ;  /* 0x000060ff01007387 */ /* 0x0009e20000100800 */
[----:B------:R-:W-:Y:S02]  /*1a90*/  CS2R R154, SRZ ;  /* 0x00000000009a7805 */ /* 0x000fe4000001ff00 */
[----:B------:R-:W-:Y:S02]  /*1aa0*/  CS2R R156, SRZ ;  /* 0x00000000009c7805 */ /* 0x000fe4000001ff00 */
        /* <DEDUP_REMOVED lines=46> */
[----:B------:R-:W-:Y:S01]  /*1d90*/  IMAD.MOV.U32 R226, RZ, RZ, RZ ;  /* 0x000000ffffe27224 */ /* 0x000fe200078e00ff */
[----:B------:R-:W-:Y:S01]  /*1da0*/  CS2R R24, SRZ ;  /* 0x0000000000187805 */ /* 0x000fe2000001ff00 */
[----:B------:R-:W-:Y:S01]  /*1db0*/  IMAD.U32 R227, RZ, RZ, UR4 ;  /* 0x00000004ffe37e24 */ /* 0x000fe2000f8e00ff */
[----:B------:R4:W-:Y:S01]  /*1dc0*/  STL [R1+0x2c], RZ ;  /* 0x00002cff01007387 */ /* 0x0009e20000100800 */
[----:B------:R-:W-:Y:S02]  /*1dd0*/  CS2R R26, SRZ ;  /* 0x00000000001a7805 */ /* 0x000fe4000001ff00 */
[----:B------:R-:W-:-:S02]  /*1de0*/  CS2R R28, SRZ ;  /* 0x00000000001c7805 */ /* 0x000fc4000001ff00 */
[----:B------:R-:W-:Y:S01]  /*1df0*/  CS2R R30, SRZ ;  /* 0x00000000001e7805 */ /* 0x000fe2000001ff00 */
[----:B------:R4:W-:Y:S01]  /*1e00*/  STL [R1+0x28], RZ ;  /* 0x000028ff01007387 */ /* 0x0009e20000100800 */
[----:B------:R-:W-:Y:S02]  /*1e10*/  CS2R R32, SRZ ;  /* 0x0000000000207805 */ /* 0x000fe4000001ff00 */
[----:B------:R-:W-:Y:S02]  /*1e20*/  CS2R R34, SRZ ;  /* 0x0000000000227805 */ /* 0x000fe4000001ff00 */
[----:B------:R-:W-:Y:S01]  /*1e30*/  CS2R R36, SRZ ;  /* 0x0000000000247805 */ /* 0x000fe2000001ff00 */
        /* <DEDUP_REMOVED lines=36> */
[----:B------:R4:W-:Y:S01]  /*2080*/  STL [R1], RZ ;  /* 0x000000ff01007387 */ /* 0x0009e20000100800 */
[----:B------:R-:W-:Y:S02]  /*2090*/  CS2R R92, SRZ ;  /* 0x00000000005c7805 */ /* 0x000fe4000001ff00 */
[----:B------:R-:W-:Y:S02]  /*20a0*/  CS2R R94, SRZ ;  /* 0x00000000005e7805 */ /* 0x000fe4000001ff00 */
[----:B------:R-:W-:Y:S02]  /*20b0*/  CS2R R96, SRZ ;  /* 0x0000000000607805 */ /* 0x000fe4000001ff00 */
[----:B------:R-:W-:Y:S02]  /*20c0*/  CS2R R98, SRZ ;  /* 0x0000000000627805 */ /* 0x000fe4000001ff00 */
[----:B------:R-:W-:-:S02]  /*20d0*/  CS2R R100, SRZ ;  /* 0x0000000000647805 */ /* 0x000fc4000001ff00 */
[----:B------:R-:W-:Y:S02]  /*20e0*/  CS2R R102, SRZ ;  /* 0x0000000000667805 */ /* 0x000fe4000001ff00 */
        /* <DEDUP_REMOVED lines=23> */
[----:B------:R-:W-:Y:S01]  /*2260*/  CS2R R150, SRZ ;  /* 0x0000000000967805 */ /* 0x000fe2000001ff00 */
[----:B----4-:R-:W-:Y:S06]  /*2270*/  @!P1 BRA `(.L_x_21) ;  /* 0x0000001000749947 */ /* 0x010fec0003800000 */
[----:B------:R-:W-:-:S06]  /*2280*/  UISETP.NE.AND UP0, UPT, UR27, 0x3, UPT ;  /* 0x000000031b00788c */ /* 0x000fcc000bf05270 */
[----:B------:R-:W-:-:S13]  /*2290*/  PLOP3.LUT P1, PT, PT, PT, UP0, 0x80, 0x0 ;  /* 0x000000000000781c */ /* 0x000fda0003f2f008 */
[----:B------:R-:W-:Y:S05]  /*22a0*/  @!P1 BRA `(.L_x_22) ;  /* 0x0000000000049947 */ /* 0x000fea0003800000 */
[----:B------:R-:W-:Y:S01]  /*22b0*/  BPT.TRAP 0x1 ;  /* 0x000000040000795c */ /* 0x000fe20000300000 */
.L_x_22:
[----:B------:R-:W-:Y:S01]  /*22c0*/  ULEA UR6, UR5, UR12, 0x3 ;  /* 0x0000000c05067291 */ /* 0x000fe2000f8e183f */
[----:B------:R-:W-:-:S05]  /*22d0*/  IMAD.U32 R0, RZ, RZ, UR4 ;  /* 0x00000004ff007e24 */ /* 0x000fca000f8e00ff */
[----:B------:R-:W-:-:S04]  /*22e0*/  SHF.L.U32 R0, R0, 0x1f, RZ ;  /* 0x0000001f00007819 */ /* 0x000fc800000006ff */
[----:B------:R0:W1:Y:S01]  /*22f0*/  SYNCS.PHASECHK.TRANS64.TRYWAIT P0, [UR6], R0 ;  /* 0x00000000ff0075a7 */ /* 0x0000620008000146 */
[----:B------:R-:W-:Y:S05]  /*2300*/  @!P1 BRA `(.L_x_23) ;  /* 0x0000000000049947 */ /* 0x000fea0003800000 */
[----:B------:R-:W-:Y:S01]  /*2310*/  BPT.TRAP 0x1 ;  /* 0x000000040000795c */ /* 0x000fe20000300000 */
.L_x_23:
[----:B-1----:R-:W-:Y:S05]  /*2320*/  @P0 BRA `(.L_x_24) ;  /* 0x0000000000080947 */ /* 0x002fea0003800000 */
[----:B------:R-:W1:Y:S02]  /*2330*/  SYNCS.PHASECHK.TRANS64.TRYWAIT P0, [UR6], R0 ;  /* 0x00000000ff0075a7 */ /* 0x000e640008000146 */
[----:B-1----:R-:W-:Y:S05]  /*2340*/  @!P0 BRA `(.L_x_25) ;  /* 0x000000e4000c8947 */ /* 0x002fea0003800000 */
.L_x_24:
[----:B------:R-:W-:Y:S01]  /*2350*/  UIADD3 UR6, UR12, 0x180, URZ ;  /* 0x000001800c067890 */ /* 0x000fe2000fffe03f */
[----:B------:R-:W-:Y:S01]  /*2360*/  WARPGROUP.ARRIVE ;  /* 0x00000000000079c5 */ /* 0x000fe20000000000 */
[----:B------:R-:W-:Y:S01]  /*2370*/  UIADD3 UR7, UR12, 0xb180, URZ ;  /* 0x0000b1800c077890 */ /* 0x000fe2000fffe03f */
[----:B------:R2:W-:Y:S01]  /*2380*/  STL [R1+0x74], RZ ;  /* 0x000074ff01007387 */ /* 0x0005e20000100800 */
[----:B------:R-:W-:Y:S01]  /*2390*/  USHF.R.U32.HI UR6, URZ, 0x4, UR6 ;  /* 0x000000043f067899 */ /* 0x000fe20008011606 */
[----:B01----:R-:W-:Y:S01]  /*23a0*/  IMAD.MOV.U32 R0, RZ, RZ, RZ ;  /* 0x000000ffff007224 */ /* 0x003fe200078e00ff */
[----:B------:R-:W-:Y:S01]  /*23b0*/  USHF.R.U32.HI UR7, URZ, 0x4, UR7 ;  /* 0x000000043f077899 */ /* 0x000fe20008011607 */
[----:B------:R2:W-:Y:S01]  /*23c0*/  STL [R1+0x70], RZ ;  /* 0x000070ff01007387 */ /* 0x0005e20000100800 */
[----:B------:R-:W-:Y:S01]  /*23d0*/  ULOP3.LUT UR6, UR6, 0x3fff, URZ, 0xc0, !UPT ;  /* 0x00003fff06067892 */ /* 0x000fe2000f8ec03f */
[----:B------:R-:W-:Y:S01]  /*23e0*/  CS2R R2, SRZ ;  /* 0x0000000000027805 */ /* 0x000fe2000001ff00 */
[----:B------:R-:W-:Y:S01]  /*23f0*/  ULOP3.LUT UR7, UR7, 0x3fff, URZ, 0xc0, !UPT ;  /* 0x00003fff07077892 */ /* 0x000fe2000f8ec03f */
[----:B------:R2:W-:Y:S01]  /*2400*/  STL [R1+0x6c], RZ ;  /* 0x00006cff01007387 */ /* 0x0005e20000100800 */
[----:B------:R-:W-:Y:S01]  /*2410*/  ULOP3.LUT UR6, UR6, 0x10000, URZ, 0xfc, !UPT ;  /* 0x0001000006067892 */ /* 0x000fe2000f8efc3f */
[----:B------:R-:W-:Y:S01]  /*2420*/  CS2R R4, SRZ ;  /* 0x0000000000047805 */ /* 0x000fe2000001ff00 */
[----:B------:R-:W-:Y:S01]  /*2430*/  ULOP3.LUT UR7, UR7, 0x10000, URZ, 0xfc, !UPT ;  /* 0x0001000007077892 */ /* 0x000fe2000f8efc3f */
[----:B------:R2:W-:Y:S01]  /*2440*/  STL [R1+0x68], RZ ;  /* 0x000068ff01007387 */ /* 0x0005e20000100800 */
[----:B------:R-:W-:Y:S01]  /*2450*/  ULEA UR8, UR5, UR6, 0x8 ;  /* 0x0000000605087291 */ /* 0x000fe2000f8e403f */
[----:B------:R-:W-:Y:S01]  /*2460*/  CS2R R6, SRZ ;  /* 0x0000000000067805 */ /* 0x000fe2000001ff00 */
[----:B------:R-:W-:Y:S01]  /*2470*/  ULEA UR10, UR5, UR7, 0xa ;  /* 0x00000007050a7291 */ /* 0x000fe2000f8e503f */
[----:B------:R2:W-:Y:S01]  /*2480*/  STL [R1+0x64], RZ ;  /* 0x000064ff01007387 */ /* 0x0005e20000100800 */
[----:B------:R-:W-:Y:S01]  /*2490*/  UMOV UR9, 0x80000020 ;  /* 0x8000002000097882 */ /* 0x000fe20000000000 */
[----:B------:R-:W-:Y:S01]  /*24a0*/  UMOV UR11, 0x80000020 ;  /* 0x80000020000b7882 */ /* 0x000fe20000000000 */
[----:B------:R-:W-:Y:S01]  /*24b0*/  ULDC UR7, c[0x0][0x50c] ;  /* 0x0001430000077ab9 */ /* 0x000fe20000000800 */
[----:B------:R2:W-:Y:S01]  /*24c0*/  STL [R1+0x60], RZ ;  /* 0x000060ff01007387 */ /* 0x0005e20000100800 */
[----:B------:R-:W-:Y:S01]  /*24d0*/  UISETP.NE.AND UP0, UPT, UR7, 0x2, UPT ;  /* 0x000000020700788c */ /* 0x000fe2000bf05270 */
[----:B------:R-:W-:Y:S01]  /*24e0*/  CS2R R8, SRZ ;  /* 0x0000000000087805 */ /* 0x000fe2000001ff00 */
[----:B------:R-:W-:Y:S01]  /*24f0*/  UMOV UR6, 0x2 ;  /* 0x0000000200067882 */ /* 0x000fe20000000000 */
[----:B------:R-:W-:Y:S01]  /*2500*/  QGMMA.64x256x32.F32.E5M2.E5M2 R24, gdesc[UR8], RZ, !UPT ;  /* 0x03e00000081879f3 */ /* 0x000fe2000c7038ff */
[----:B------:R2:W-:Y:S01]  /*2510*/  STL [R1+0x5c], RZ ;  /* 0x00005cff01007387 */ /* 0x0005e20000100800 */
[----:B------:R-:W-:Y:S01]  /*2520*/  USEL UR7, URZ, 0x1, UP0 ;  /* 0x000000013f077887 */ /* 0x000fe20008000000 */
[----:B------:R-:W-:Y:S01]  /*2530*/  CS2R R10, SRZ ;  /* 0x00000000000a7805 */ /* 0x000fe2000001ff00 */
[----:B------:R-:W-:Y:S01]  /*2540*/  UIADD3 UR8, UR8, 0x2, URZ ;  /* 0x0000000208087890 */ /* 0x000fe2000fffe03f */
[----:B------:R2:W-:Y:S01]  /*2550*/  STL [R1+0x58], RZ ;  /* 0x000058ff01007387 */ /* 0x0005e20000100800 */
[----:B------:R-:W-:Y:S01]  /*2560*/  UIADD3 UR10, UR10, 0x2, URZ ;  /* 0x000000020a0a7890 */ /* 0x000fe2000fffe03f */
[----:B------:R-:W-:-:S02]  /*2570*/  CS2R R12, SRZ ;  /* 0x00000000000c7805 */ /* 0x000fc4000001ff00 */
[----:B------:R-:W-:Y:S01]  /*2580*/  ISETP.NE.AND P0, PT, RZ, UR7, PT ;  /* 0x00000007ff007c0c */ /* 0x000fe2000bf05270 */
[----:B------:R2:W-:Y:S01]  /*2590*/  STL [R1+0x54], RZ ;  /* 0x000054ff01007387 */ /* 0x0005e20000100800 */
[----:B------:R-:W-:Y:S01]  /*25a0*/  UMOV UR9, 0x80000020 ;  /* 0x8000002000097882 */ /* 0x000fe20000000000 */
[----:B------:R-:W-:Y:S01]  /*25b0*/  UMOV UR11, 0x80000020 ;  /* 0x80000020000b7882 */ /* 0x000fe20000000000 */
        /* <DEDUP_REMOVED lines=55> */
[----:B------:R-:W-:Y:S01]  /*2930*/  CS2R R224, SRZ ;  /* 0x0000000000e07805 */ /* 0x000fe2000001ff00 */
[----:B------:R-:W-:Y:S01]  /*2940*/  IMAD.MOV.U32 R226, RZ, RZ, RZ ;  /* 0x000000ffffe27224 */ /* 0x000fe200078e00ff */
[----:B------:R2:W-:Y:S04]  /*2950*/  STL [R1+0x18], RZ ;  /* 0x000018ff01007387 */ /* 0x0005e80000100800 */
[----:B------:R2:W-:Y:S04]  /*2960*/  STL [R1+0x14], RZ ;  /* 0x000014ff01007387 */ /* 0x0005e80000100800 */
[----:B------:R2:W-:Y:S04]  /*2970*/  STL [R1+0x10], RZ ;  /* 0x000010ff01007387 */ /* 0x0005e80000100800 */
[----:B------:R2:W-:Y:S04]  /*2980*/  STL [R1+0xc], RZ ;  /* 0x00000cff01007387 */ /* 0x0005e80000100800 */
[----:B------:R2:W-:Y:S04]  /*2990*/  STL [R1+0x8], RZ ;  /* 0x000008ff01007387 */ /* 0x0005e80000100800 */
[----:B------:R2:W-:Y:S04]  /*29a0*/  STL [R1+0x4], RZ ;  /* 0x000004ff01007387 */ /* 0x0005e80000100800 */
[----:B------:R2:W-:Y:S01]  /*29b0*/  STL [R1], RZ ;  /* 0x000000ff01007387 */ /* 0x0005e20000100800 */
[----:B------:R-:W-:Y:S01]  /*29c0*/  QGMMA.64x256x32.F32.E5M2.E5M2 R24, gdesc[UR8], R24, gsb0 ;  /* 0x03e00000081879f3 */ /* 0x000fe20008003818 */
[----:B------:R-:W-:Y:S05]  /*29d0*/  @!P0 BRA `(.L_x_26) ;  /* 0x0000000800808947 */ /* 0x000fea0003800000 */
[----:B------:R-:W-:Y:S02]  /*29e0*/  WARPGROUP.DEPBAR.LE gsb0, 0x0 ;  /* 0x00008000000079c5 */ /* 0x000fe40000010000 */
[----:B------:R-:W-:-:S01]  /*29f0*/  FADD R227, RZ, R122 ;  /* 0x0000007affe37221 */ /* 0x000fc20000000000 */
[----:B------:R-:W-:Y:S01]  /*2a00*/  FADD R226, RZ, R24 ;  /* 0x00000018ffe27221 */ /* 0x000fe20000000000 */
[----:B------:R-:W-:-:S01]  /*2a10*/  FADD R225, RZ, R25 ;  /* 0x00000019ffe17221 */ /* 0x000fc20000000000 */
[----:B------:R-:W-:Y:S01]  /*2a20*/  FADD R224, RZ, R26 ;  /* 0x0000001affe07221 */ /* 0x000fe20000000000 */
[----:B------:R-:W-:-:S01]  /*2a30*/  FADD R223, RZ, R27 ;  /* 0x0000001bffdf7221 */ /* 0x000fc20000000000 */
[----:B------:R0:W-:Y:S01]  /*2a40*/  STL [R1], R227 ;  /* 0x000000e301007387 */ /* 0x0001e20000100800 */
[----:B------:R-:W-:-:S01]  /*2a50*/  FADD R222, RZ, R28 ;  /* 0x0000001cffde7221 */ /* 0x000fc20000000000 */
[----:B------:R-:W-:Y:S01]  /*2a60*/  FADD R221, RZ, R29 ;  /* 0x0000001dffdd7221 */ /* 0x000fe20000000000 */
[----:B------:R-:W-:-:S01]  /*2a70*/  FADD R220, RZ, R30 ;  /* 0x0000001effdc7221 */ /* 0x000fc20000000000 */
[----:B------:R-:W-:Y:S01]  /*2a80*/  FADD R219, RZ, R31 ;  /* 0x0000001fffdb7221 */ /* 0x000fe20000000000 */
[----:B------:R-:W-:-:S01]  /*2a90*/  FADD R218, RZ, R32 ;  /* 0x00000020ffda7221 */ /* 0x000fc20000000000 */
[----:B------:R-:W-:Y:S01]  /*2aa0*/  FADD R217, RZ, R33 ;  /* 0x00000021ffd97221 */ /* 0x000fe20000000000 */
[----:B------:R-:W-:-:S01]  /*2ab0*/  FADD R216, RZ, R34 ;  /* 0x00000022ffd87221 */ /* 0x000fc20000000000 */
[----:B------:R-:W-:Y:S01]  /*2ac0*/  FADD R215, RZ, R35 ;  /* 0x00000023ffd77221 */ /* 0x000fe20000000000 */
[----:B------:R-:W-:-:S01]  /*2ad0*/  FADD R214, RZ, R36 ;  /* 0x00000024ffd67221 */ /* 0x000fc20000000000 */
[----:B0-----:R-:W-:Y:S01]  /*2ae0*/  FADD R227, RZ, R123 ;  /* 0x0000007bffe37221 */ /* 0x001fe20000000000 */
[----:B------:R-:W-:-:S01]  /*2af0*/  FADD R213, RZ, R37 ;  /* 0x00000025ffd57221 */ /* 0x000fc20000000000 */
[----:B------:R-:W-:Y:S01]  /*2b00*/  FADD R212, RZ, R38 ;  /* 0x00000026ffd47221 */ /* 0x000fe20000000000 */
[----:B------:R-:W-:-:S01]  /*2b10*/  FADD R211, RZ, R39 ;  /* 0x00000027ffd37221 */ /* 0x000fc20000000000 */
[----:B------:R-:W-:Y:S01]  /*2b20*/  FADD R210, RZ, R40 ;  /* 0x00000028ffd27221 */ /* 0x000fe20000000000 */
[----:B------:R0:W-:Y:S01]  /*2b30*/  STL [R1+0x4], R227 ;  /* 0x000004e301007387 */ /* 0x0001e20000100800 */
        /* <DEDUP_REMOVED lines=93> */
[----:B------:R-:W-:Y:S01]  /*3110*/  UMOV UR6, URZ ;  /* 0x0000003f00067c82 */ /* 0x000fe20008000000 */
[----:B0-----:R-:W-:-:S05]  /*3120*/  FADD R227, RZ, R130 ;  /* 0x00000082ffe37221 */ /* 0x001fca0000000000 */
[----:B------:R0:W-:Y:S02]  /*3130*/  STL [R1+0x20], R227 ;  /* 0x000020e301007387 */ /* 0x0001e40000100800 */
        /* <DEDUP_REMOVED lines=42> */
.L_x_26:
[----:B------:R-:W-:-:S04]  /*33e0*/  UIADD3 UR19, UR5, 0x1, URZ ;  /* 0x0000000105137890 */ /* 0x000fc8000fffe03f */
[----:B------:R-:W-:-:S04]  /*33f0*/  UISETP.NE.AND UP0, UPT, UR19, 0xb, UPT ;  /* 0x0000000b1300788c */ /* 0x000fc8000bf05270 */
[----:B------:R-:W-:Y:S02]  /*3400*/  USEL UR8, URZ, 0x1, UP0 ;  /* 0x000000013f087887 */ /* 0x000fe40008000000 */
[----:B------:R-:W-:Y:S02]  /*3410*/  USEL UR19, UR19, URZ, UP0 ;  /* 0x0000003f13137287 */ /* 0x000fe40008000000 */
[----:B------:R-:W-:-:S06]  /*3420*/  ULOP3.LUT UR8, UR4, UR8, URZ, 0x3c, !UPT ;  /* 0x0000000804087292 */ /* 0x000fcc000f8e3c3f */
[----:B0-----:R-:W-:Y:S01]  /*3430*/  IMAD.U32 R227, RZ, RZ, UR8 ;  /* 0x00000008ffe37e24 */ /* 0x001fe2000f8e00ff */
[----:B------:R-:W-:-:S06]  /*3440*/  UMOV UR8, 0x1 ;  /* 0x0000000100087882 */ /* 0x000fcc0000000000 */
.L_x_21:
[----:B------:R-:W-:-:S06]  /*3450*/  UISETP.GE.AND UP0, UPT, UR16, 0x1, UPT ;  /* 0x000000011000788c */ /* 0x000fcc000bf06270 */
[----:B------:R-:W-:-:S13]  /*3460*/  PLOP3.LUT P0, PT, PT, PT, UP0, 0x80, 0x0 ;  /* 0x000000000000781c */ /* 0x000fda0003f0f008 */
[----:B------:R-:W-:Y:S05]  /*3470*/  @!P0 BRA `(.L_x_27) ;  /* 0x0000001000a48947 */ /* 0x000fea0003800000 */
[----:B------:R-:W-:Y:S01]  /*3480*/  IMAD.U32 R228, RZ, RZ, UR16 ;  /* 0x00000010ffe47e24 */ /* 0x000fe2000f8e00ff */
[----:B------:R-:W-:Y:S01]  /*3490*/  UMOV UR26, UR5 ;  /* 0x00000005001a7c82 */ /* 0x000fe20008000000 */
[----:B------:R-:W-:-:S05]  /*34a0*/  ULDC UR32, c[0x0][0x50c] ;  /* 0x0001430000207ab9 */ /* 0x000fca0000000800 */
.L_x_35:
[----:B------:R-:W-:-:S06]  /*34b0*/  UISETP.NE.AND UP0, UPT, UR27, 0x3, UPT ;  /* 0x000000031b00788c */ /* 0x000fcc000bf05270 */
[----:B------:R-:W-:-:S13]  /*34c0*/  PLOP3.LUT P1, PT, PT, PT, UP0, 0x80, 0x0 ;  /* 0x000000000000781c */ /* 0x000fda0003f2f008 */
[----:B-1---5:R-:W-:Y:S05]  /*34d0*/  @!P1 BRA `(.L_x_28) ;  /* 0x0000000000049947 */ /* 0x022fea0003800000 */
[----:B------:R-:W-:Y:S01]  /*34e0*/  BPT.TRAP 0x1 ;  /* 0x000000040000795c */ /* 0x000fe20000300000 */
.L_x_28:
[----:B------:R-:W-:Y:S01]  /*34f0*/  ULEA UR9, UR19, UR12, 0x3 ;  /* 0x0000000c13097291 */ /* 0x000fe2000f8e183f */
[----:B------:R-:W-:-:S08]  /*3500*/  SHF.L.U32 R229, R227, 0x1f, RZ ;  /* 0x0000001fe3e57819 */ /* 0x000fd000000006ff */
[----:B------:R0:W1:Y:S01]  /*3510*/  SYNCS.PHASECHK.TRANS64.TRYWAIT P0, [UR9], R229 ;  /* 0x000000e5ff0075a7 */ /* 0x0000620008000149 */
[----:B------:R-:W-:Y:S05]  /*3520*/  @!P1 BRA `(.L_x_29) ;  /* 0x0000000000049947 */ /* 0x000fea0003800000 */
[----:B------:R-:W-:Y:S01]  /*3530*/  BPT.TRAP 0x1 ;  /* 0x000000040000795c */ /* 0x000fe20000300000 */
.L_x_29:
[----:B-1----:R-:W-:Y:S05]  /*3540*/  @P0 BRA `(.L_x_30) ;  /* 0x0000000000080947 */ /* 0x002fea0003800000 */
[----:B------:R-:W1:Y:S02]  /*3550*/  SYNCS.PHASECHK.TRANS64.TRYWAIT P0, [UR9], R229 ;  /* 0x000000e5ff0075a7 */ /* 0x000e640008000149 */
[----:B-1----:R-:W-:Y:S05]  /*3560*/  @!P0 BRA `(.L_x_31) ;  /* 0x000000d0009c8947 */ /* 0x002fea0003800000 */
.L_x_30:
[----:B------:R-:W-:Y:S01]  /*3570*/  UIADD3 UR9, UR12, 0x180, URZ ;  /* 0x000001800c097890 */ /* 0x000fe2000fffe03f */
[----:B------:R-:W-:Y:S01]  /*3580*/  WARPGROUP.ARRIVE ;  /* 0x00000000000079c5 */ /* 0x000fe20000000000 */
[----:B------:R-:W-:Y:S02]  /*3590*/  UIADD3 UR10, UR12, 0xb180, URZ ;  /* 0x0000b1800c0a7890 */ /* 0x000fe4000fffe03f */
[----:B------:R-:W-:Y:S02]  /*35a0*/  UISETP.NE.AND UP0, UPT, UR7, URZ, UPT ;  /* 0x0000003f0700728c */ /* 0x000fe4000bf05270 */
[----:B------:R-:W-:Y:S02]  /*35b0*/  USHF.R.U32.HI UR9, URZ, 0x4, UR9 ;  /* 0x000000043f097899 */ /* 0x000fe40008011609 */
[----:B------:R-:W-:Y:S02]  /*35c0*/  USHF.R.U32.HI UR10, URZ, 0x4, UR10 ;  /* 0x000000043f0a7899 */ /* 0x000fe4000801160a */
[----:B------:R-:W-:-:S02]  /*35d0*/  USEL UR8, UR8, URZ, !UP0 ;  /* 0x0000003f08087287 */ /* 0x000fc4000c000000 */
[----:B------:R-:W-:Y:S02]  /*35e0*/  ULOP3.LUT UR9, UR9, 0x3fff, URZ, 0xc0, !UPT ;  /* 0x00003fff09097892 */ /* 0x000fe4000f8ec03f */
[----:B------:R-:W-:Y:S02]  /*35f0*/  ULOP3.LUT UR10, UR10, 0x3fff, URZ, 0xc0, !UPT ;  /* 0x00003fff0a0a7892 */ /* 0x000fe4000f8ec03f */
[----:B------:R-:W-:Y:S02]  /*3600*/  UISETP.NE.U32.AND UP0, UPT, UR8, URZ, UPT ;  /* 0x0000003f0800728c */ /* 0x000fe4000bf05070 */
[----:B------:R-:W-:Y:S02]  /*3610*/  ULOP3.LUT UR8, UR9, 0x10000, URZ, 0xfc, !UPT ;  /* 0x0001000009087892 */ /* 0x000fe4000f8efc3f */
[----:B------:R-:W-:Y:S02]  /*3620*/  ULOP3.LUT UR10, UR10, 0x10000, URZ, 0xfc, !UPT ;  /* 0x000100000a0a7892 */ /* 0x000fe4000f8efc3f */
[----:B------:R-:W-:-:S02]  /*3630*/  ULEA UR8, UR19, UR8, 0x8 ;  /* 0x0000000813087291 */ /* 0x000fc4000f8e403f */
[----:B------:R-:W-:Y:S01]  /*3640*/  ULEA UR10, UR19, UR10, 0xa ;  /* 0x0000000a130a7291 */ /* 0x000fe2000f8e503f */
[----:B------:R-:W-:Y:S01]  /*3650*/  UMOV UR9, 0x80000020 ;  /* 0x8000002000097882 */ /* 0x000fe20000000000 */
[----:B------:R-:W-:Y:S01]  /*3660*/  UMOV UR11, 0x80000020 ;  /* 0x80000020000b7882 */ /* 0x000fe20000000000 */
[----:B------:R-:W-:-:S06]  /*3670*/  UIADD3 UR6, UR6, 0x2, URZ ;  /* 0x0000000206067890 */ /* 0x000fcc000fffe03f */
[----:B------:R-:W-:Y:S01]  /*3680*/  QGMMA.64x256x32.F32.E5M2.E5M2 R24, gdesc[UR8], R24, UP0 ;  /* 0x03e00000081879f3 */ /* 0x000fe2000bf03818 */
[----:B------:R-:W-:Y:S02]  /*3690*/  UIADD3 UR8, UR8, 0x2, URZ ;  /* 0x0000000208087890 */ /* 0x000fe4000fffe03f */
[----:B------:R-:W-:Y:S01]  /*36a0*/  UIADD3 UR10, UR10, 0x2, URZ ;  /* 0x000000020a0a7890 */ /* 0x000fe2000fffe03f */
[----:B------:R-:W-:Y:S01]  /*36b0*/  UMOV UR9, 0x80000020 ;  /* 0x8000002000097882 */ /* 0x000fe20000000000 */
[----:B------:R-:W-:Y:S01]  /*36c0*/  UMOV UR11, 0x80000020 ;  /* 0x80000020000b7882 */ /* 0x000fe20000000000 */
[----:B------:R-:W-:-:S04]  /*36d0*/  UISETP.NE.AND UP0, UPT, UR6, UR32, UPT ;  /* 0x000000200600728c */ /* 0x000fc8000bf05270 */
[----:B------:R-:W-:-:S06]  /*36e0*/  USEL UR7, URZ, 0x1, UP0 ;  /* 0x000000013f077887 */ /* 0x000fcc0008000000 */
[----:B------:R-:W-:-:S12]  /*36f0*/  ISETP.NE.AND P0, PT, RZ, UR7, PT ;  /* 0x00000007ff007c0c */ /* 0x000fd8000bf05270 */
[----:B------:R-:W-:Y:S03]  /*3700*/  QGMMA.64x256x32.F32.E5M2.E5M2 R24, gdesc[UR8], R24, gsb0 ;  /* 0x03e00000081879f3 */ /* 0x000fe60008003818 */
[----:B------:R-:W-:Y:S02]  /*3710*/  WARPGROUP.DEPBAR.LE gsb0, 0x1 ;  /* 0x00008000000079c5 */ /* 0x000fe40000010100 */
[----:B------:R-:W-:Y:S05]  /*3720*/  @!P0 BRA `(.L_x_32) ;  /* 0x0000000c00808947 */ /* 0x000fea0003800000 */
[----:B------:R-:W-:Y:S02]  /*3730*/  WARPGROUP.DEPBAR.LE gsb0, 0x0 ;  /* 0x00008000000079c5 */ /* 0x000fe40000010000 */
[----:B------:R-:W-:-:S01]  /*3740*/  FADD R226, R24, R226 ;  /* 0x000000e218e27221 */ /* 0x000fc20000000000 */
[----:B------:R-:W-:Y:S01]  /*3750*/  FADD R225, R25, R225 ;  /* 0x000000e119e17221 */ /* 0x000fe20000000000 */
[----:B------:R1:W-:Y:S01]  /*3760*/  STL [R1+0xa4], R227 ;  /* 0x0000a4e301007387 */ /* 0x0003e20000100800 */
[----:B------:R-:W-:-:S01]  /*3770*/  FADD R224, R26, R224 ;  /* 0x000000e01ae07221 */ /* 0x000fc20000000000 */
[----:B------:R-:W-:Y:S01]  /*3780*/  FADD R223, R27, R223 ;  /* 0x000000df1bdf7221 */ /* 0x000fe20000000000 */
[----:B------:R-:W-:-:S01]  /*3790*/  FADD R222, R28, R222 ;  /* 0x000000de1cde7221 */ /* 0x000fc20000000000 */
[----:B------:R-:W-:Y:S01]  /*37a0*/  FADD R221, R29, R221 ;  /* 0x000000dd1ddd7221 */ /* 0x000fe20000000000 */
[----:B-1----:R-:W3:Y:S04]  /*37b0*/  LDL.LU R227, [R1+0x30] ;  /* 0x0000300001e37983 */ /* 0x002ee80000300800 */
[----:B------:R1:W-:Y:S01]  /*37c0*/  STL [R1+0xa8], R226 ;  /* 0x0000a8e201007387 */ /* 0x0003e20000100800 */
[----:B------:R-:W-:-:S01]  /*37d0*/  FADD R220, R30, R220 ;  /* 0x000000dc1edc7221 */ /* 0x000fc20000000000 */
[----:B------:R-:W-:-:S02]  /*37e0*/  FADD R219, R31, R219 ;  /* 0x000000db1fdb7221 */ /* 0x000fc40000000000 */
[----:B-1----:R-:W4:Y:S04]  /*37f0*/  LDL.LU R226, [R1+0x2c] ;  /* 0x00002c0001e27983 */ /* 0x002f280000300800 */
[----:B------:R1:W-:Y:S01]  /*3800*/  STL [R1+0xac], R225 ;  /* 0x0000ace101007387 */ /* 0x0003e20000100800 */
[----:B------:R-:W-:-:S03]  /*3810*/  FADD R218, R32, R218 ;  /* 0x000000da20da7221 */ /* 0x000fc60000000000 */
[----:B-1----:R-:W2:Y:S04]  /*3820*/  LDL.LU R225, [R1+0x28] ;  /* 0x0000280001e17983 */ /* 0x002ea80000300800 */
        /* <DEDUP_REMOVED lines=9> */
[----:B------:R1:W-:Y:S04]  /*38c0*/  STL [R1+0xbc], R221 ;  /* 0x0000bcdd01007387 */ /* 0x0003e80000100800 */
        /* <DEDUP_REMOVED lines=12> */
[----:B-1----:R-:W2:Y:S01]  /*3990*/  LDL.LU R215, [R1] ;  /* 0x0000000001d77983 */ /* 0x002ea20000300800 */
[----:B------:R-:W-:-:S01]  /*39a0*/  FADD R214, R36, R214 ;  /* 0x000000d624d67221 */ /* 0x000fc20000000000 */
[----:B------:R-:W-:Y:S01]  /*39b0*/  FADD R213, R37, R213 ;  /* 0x000000d525d57221 */ /* 0x000fe20000000000 */
[----:B------:R-:W-:-:S01]  /*39c0*/  FADD R212, R38, R212 ;  /* 0x000000d426d47221 */ /* 0x000fc20000000000 */
[----:B------:R-:W-:Y:S01]  /*39d0*/  FADD R211, R39, R211 ;  /* 0x000000d327d37221 */ /* 0x000fe20000000000 */
[----:B------:R-:W-:-:S01]  /*39e0*/  FADD R210, R40, R210 ;  /* 0x000000d228d27221 */ /* 0x000fc20000000000 */
[----:B------:R-:W-:Y:S01]  /*39f0*/  STL [R1+0xd8], R214 ;  /* 0x0000d8d601007387 */ /* 0x000fe20000100800 */
        /* <DEDUP_REMOVED lines=11> */
[----:B------:R1:W-:Y:S01]  /*3ab0*/  STL [R1+0xe4], R211 ;  /* 0x0000e4d301007387 */ /* 0x0003e20000100800 */
[----:B------:R-:W-:-:S01]  /*3ac0*/  FADD R200, R50, R200 ;  /* 0x000000c832c87221 */ /* 0x000fc20000000000 */
[----:B------:R-:W-:Y:S01]  /*3ad0*/  FADD R199, R51, R199 ;  /* 0x000000c733c77221 */ /* 0x000fe20000000000 */
        /* <DEDUP_REMOVED lines=69> */
[----:B-----5:R-:W-:Y:S01]  /*3f30*/  FADD R0, R121, R0 ;  /* 0x0000000079007221 */ /* 0x020fe20000000000 */
[----:B---3--:R-:W-:-:S01]  /*3f40*/  FADD R227, R134, R227 ;  /* 0x000000e386e37221 */ /* 0x008fc20000000000 */
[----:B----4-:R-:W-:Y:S01]  /*3f50*/  FADD R226, R133, R226 ;  /* 0x000000e285e27221 */ /* 0x010fe20000000000 */
[----:B--2---:R-:W-:-:S01]  /*3f60*/  FADD R225, R132, R225 ;  /* 0x000000e184e17221 */ /* 0x004fc20000000000 */
        /* <DEDUP_REMOVED lines=9> */
[----:B------:R-:W-:-:S05]  /*4000*/  FADD R215, R122, R215 ;  /* 0x000000d77ad77221 */ /* 0x000fca0000000000 */
[----:B------:R2:W-:Y:S04]  /*4010*/  STL [R1], R215 ;  /* 0x000000d701007387 */ /* 0x0005e80000100800 */
[----:B------:R3:W-:Y:S04]  /*4020*/  STL [R1+0x4], R216 ;  /* 0x000004d801007387 */ /* 0x0007e80000100800 */
        /* <DEDUP_REMOVED lines=8> */
[----:B-1----:R-:W4:Y:S04]  /*40b0*/  LDL.LU R211, [R1+0x34] ;  /* 0x0000340001d37983 */ /* 0x002f280000300800 */
[----:B------:R1:W-:Y:S04]  /*40c0*/  STL [R1+0x28], R225 ;  /* 0x000028e101007387 */ /* 0x0003e80000100800 */
[----:B------:R-:W4:Y:S04]  /*40d0*/  LDL.LU R212, [R1+0x38] ;  /* 0x0000380001d47983 */ /* 0x000f280000300800 */
[----:B------:R1:W-:Y:S04]  /*40e0*/  STL [R1+0x2c], R226 ;  /* 0x00002ce201007387 */ /* 0x0003e80000100800 */
[----:B------:R-:W4:Y:S04]  /*40f0*/  LDL.LU R213, [R1+0x3c] ;  /* 0x00003c0001d57983 */ /* 0x000f280000300800 */
[----:B------:R1:W-:Y:S04]  /*4100*/  STL [R1+0x30], R227 ;  /* 0x000030e301007387 */ /* 0x0003e80000100800 */
[----:B------:R-:W4:Y:S04]  /*4110*/  LDL.LU R214, [R1+0x40] ;  /* 0x0000400001d67983 */ /* 0x000f280000300800 */
[----:B--2---:R-:W2:Y:S04]  /*4120*/  LDL.LU R215, [R1+0x44] ;  /* 0x0000440001d77983 */ /* 0x004ea80000300800 */
[----:B---3--:R-:W3:Y:S04]  /*4130*/  LDL.LU R216, [R1+0x48] ;  /* 0x0000480001d87983 */ /* 0x008ee80000300800 */
[----:B----4-:R-:W4:Y:S04]  /*4140*/  LDL.LU R217, [R1+0x4c] ;  /* 0x00004c0001d97983 */ /* 0x010f280000300800 */
[----:B0-----:R-:W4:Y:S04]  /*4150*/  LDL.LU R218, [R1+0x50] ;  /* 0x0000500001da7983 */ /* 0x001f280000300800 */
[----:B------:R-:W4:Y:S04]  /*4160*/  LDL.LU R219, [R1+0x54] ;  /* 0x0000540001db7983 */ /* 0x000f280000300800 */
[----:B------:R-:W4:Y:S04]  /*4170*/  LDL.LU R220, [R1+0x58] ;  /* 0x0000580001dc7983 */ /* 0x000f280000300800 */
[----:B------:R-:W4:Y:S04]  /*4180*/  LDL.LU R221, [R1+0x5c] ;  /* 0x00005c0001dd7983 */ /* 0x000f280000300800 */
[----:B------:R-:W4:Y:S04]  /*4190*/  LDL.LU R222, [R1+0x60] ;  /* 0x0000600001de7983 */ /* 0x000f280000300800 */
[----:B------:R-:W4:Y:S04]  /*41a0*/  LDL.LU R223, [R1+0x64] ;  /* 0x0000640001df7983 */ /* 0x000f280000300800 */
[----:B------:R-:W4:Y:S04]  /*41b0*/  LDL.LU R224, [R1+0x68] ;  /* 0x0000680001e07983 */ /* 0x000f280000300800 */
[----:B-1----:R-:W4:Y:S04]  /*41c0*/  LDL.LU R225, [R1+0x6c] ;  /* 0x00006c0001e17983 */ /* 0x002f280000300800 */
[----:B------:R-:W4:Y:S04]  /*41d0*/  LDL.LU R226, [R1+0x70] ;  /* 0x0000700001e27983 */ /* 0x000f280000300800 */
[----:B------:R-:W4:Y:S01]  /*41e0*/  LDL.LU R227, [R1+0x74] ;  /* 0x0000740001e37983 */ /* 0x000f220000300800 */
[----:B------:R-:W-:-:S05]  /*41f0*/  FADD R211, R135, R211 ;  /* 0x000000d387d37221 */ /* 0x000fca0000000000 */
[----:B------:R0:W-:Y:S01]  /*4200*/  STL [R1+0x34], R211 ;  /* 0x000034d301007387 */ /* 0x0001e20000100800 */
[----:B------:R-:W-:-:S03]  /*4210*/  FADD R212, R136, R212 ;  /* 0x000000d488d47221 */ /* 0x000fc60000000000 */
[----:B0-----:R1:W5:Y:S01]  /*4220*/  LDL.LU R211, [R1+0xe4] ;  /* 0x0000e40001d37983 */ /* 0x0013620000300800 */
[----:B------:R-:W-:-:S03]  /*4230*/  FADD R213, R137, R213 ;  /* 0x000000d589d57221 */ /* 0x000fc60000000000 */
[----:B------:R0:W-:Y:S01]  /*4240*/  STL [R1+0x38], R212 ;  /* 0x000038d401007387 */ /* 0x0001e20000100800 */
[----:B------:R-:W-:-:S01]  /*4250*/  FADD R214, R138, R214 ;  /* 0x000000d68ad67221 */ /* 0x000fc20000000000 */
[----:B--2---:R-:W-:Y:S02]  /*4260*/  FADD R215, R139, R215 ;  /* 0x000000d78bd77221 */ /* 0x004fe40000000000 */
[----:B0-----:R1:W5:Y:S01]  /*4270*/  LDL.LU R212, [R1+0xe0] ;  /* 0x0000e00001d47983 */ /* 0x0013620000300800 */
[----:B---3--:R-:W-:-:S03]  /*4280*/  FADD R216, R140, R216 ;  /* 0x000000d88cd87221 */ /* 0x008fc60000000000 */
[----:B------:R0:W-:Y:S01]  /*4290*/  STL [R1+0x3c], R213 ;  /* 0x00003cd501007387 */ /* 0x0001e20000100800 */
[----:B----4-:R-:W-:-:S03]  /*42a0*/  FADD R217, R141, R217 ;  /* 0x000000d98dd97221 */ /* 0x010fc60000000000 */
[----:B0-----:R1:W5:Y:S01]  /*42b0*/  LDL.LU R213, [R1+0xdc] ;  /* 0x0000dc0001d57983 */ /* 0x0013620000300800 */
[----:B------:R-:W-:-:S03]  /*42c0*/  FADD R218, R142, R218 ;  /* 0x000000da8eda7221 */ /* 0x000fc60000000000 */
[----:B------:R0:W-:Y:S01]  /*42d0*/  STL [R1+0x40], R214 ;  /* 0x000040d601007387 */ /* 0x0001e20000100800 */
[----:B------:R-:W-:-:S01]  /*42e0*/  FADD R219, R143, R219 ;  /* 0x000000db8fdb7221 */ /* 0x000fc20000000000 */
[----:B------:R-:W-:Y:S02]  /*42f0*/  FADD R220, R144, R220 ;  /* 0x000000dc90dc7221 */ /* 0x000fe40000000000 */
[----:B0-----:R1:W5:Y:S04]  /*4300*/  LDL.LU R214, [R1+0xd8] ;  /* 0x0000d80001d67983 */ /* 0x0013680000300800 */
[----:B------:R0:W-:Y:S01]  /*4310*/  STL [R1+0x44], R215 ;  /* 0x000044d701007387 */ /* 0x0001e20000100800 */
[----:B------:R-:W-:-:S01]  /*4320*/  FADD R221, R145, R221 ;  /* 0x000000dd91dd7221 */ /* 0x000fc20000000000 */
[----:B------:R-:W-:-:S02]  /*4330*/  FADD R222, R146, R222 ;  /* 0x000000de92de7221 */ /* 0x000fc40000000000 */
[----:B0-----:R1:W5:Y:S04]  /*4340*/  LDL.LU R215, [R1+0xd4] ;  /* 0x0000d40001d77983 */ /* 0x0013680000300800 */
[----:B------:R0:W-:Y:S01]  /*4350*/  STL [R1+0x48], R216 ;  /* 0x000048d801007387 */ /* 0x0001e20000100800 */
[----:B------:R-:W-:-:S03]  /*4360*/  FADD R223, R147, R223 ;  /* 0x000000df93df7221 */ /* 0x000fc60000000000 */
        /* <DEDUP_REMOVED lines=13> */
[----:B------:R0:W-:Y:S04]  /*4440*/  STL [R1+0x5c], R221 ;  /* 0x00005cdd01007387 */ /* 0x0001e80000100800 */
        /* <DEDUP_REMOVED lines=12> */
[----:B0-----:R1:W5:Y:S01]  /*4510*/  LDL.LU R227, [R1+0xa4] ;  /* 0x0000a40001e37983 */ /* 0x0013620000300800 */
[----:B------:R-:W-:-:S05]  /*4520*/  UMOV UR6, URZ ;  /* 0x0000003f00067c82 */ /* 0x000fca0008000000 */
.L_x_32:
[----:B------:R-:W-:Y:S05]  /*4530*/  @!P1 BRA `(.L_x_33) ;  /* 0x0000000000049947 */ /* 0x000fea0003800000 */
[----:B------:R-:W-:Y:S01]  /*4540*/  BPT.TRAP 0x1 ;  /* 0x000000040000795c */ /* 0x000fe20000300000 */
.L_x_33:
[----:B------:R3:W-:Y:S04]  /*4550*/  STL [R1+0xa8], R2 ;  /* 0x0000a80201007387 */ /* 0x0007e80000100800 */
[----:B---3--:R-:W3:Y:S04]  /*4560*/  LDL R2, [R1+0x78] ;  /* 0x0000780001027983 */ /* 0x008ee80000100800 */
[----:B-----5:R4:W-:Y:S04]  /*4570*/  STL [R1+0xa4], R0 ;  /* 0x0000a40001007387 */ /* 0x0209e80000100800 */
[----:B----4-:R-:W4:Y:S01]  /*4580*/  LDL R0, [R1+0x80] ;  /* 0x0000800001007983 */ /* 0x010f220000100800 */
[----:B0-----:R-:W-:Y:S01]  /*4590*/  IMAD.U32 R229, RZ, RZ, UR26 ;  /* 0x0000001affe57e24 */ /* 0x001fe2000f8e00ff */
[----:B---3--:R-:W-:-:S02]  /*45a0*/  ISETP.NE.AND P0, PT, R2, RZ, PT ;  /* 0x000000ff0200720c */ /* 0x008fc40003f05270 */
[----:B------:R0:W5:Y:S11]  /*45b0*/  LDL.LU R2, [R1+0xa8] ;  /* 0x0000a80001027983 */ /* 0x0001760000300800 */
[----:B------:R-:W-:-:S05]  /*45c0*/  @P0 LEA R229, R229, UR12, 0x3 ;  /* 0x0000000ce5e50c11 */ /* 0x000fca000f8e18ff */
[----:B------:R-:W-:-:S05]  /*45d0*/  @P0 VIADD R229, R229, 0x58 ;  /* 0x00000058e5e50836 */ /* 0x000fca0000000000 */
[----:B----4-:R-:W-:Y:S02]  /*45e0*/  @P0 PRMT R229, R0, 0x654, R229 ;  /* 0x0000065400e50816 */ /* 0x010fe400000000e5 */
[----:B------:R0:W5:Y:S01]  /*45f0*/  LDL.LU R0, [R1+0xa4] ;  /* 0x0000a40001007983 */ /* 0x0001620000300800 */
[----:B------:R-:W-:Y:S01]  /*4600*/  UISETP.GT.U32.AND UP0, UPT, UR13, 0x1, UPT ;  /* 0x000000010d00788c */ /* 0x000fe2000bf04070 */
[----:B------:R0:W-:Y:S05]  /*4610*/  @P0 SYNCS.ARRIVE.TRANS64.RED.A1T0 RZ, [R229+URZ], RZ ;  /* 0x000000ffe5ff09a7 */ /* 0x0001ea000810043f */
[----:B------:R-:W-:-:S13]  /*4620*/  PLOP3.LUT P0, PT, PT, PT, UP0, 0x80, 0x0 ;  /* 0x000000000000781c */ /* 0x000fda0003f0f008 */
[----:B0-----:R-:W-:Y:S05]  /*4630*/  @P0 BRA `(.L_x_34) ;  /* 0x0000000000040947 */ /* 0x001fea0003800000 */
[----:B------:R-:W-:Y:S01]  /*4640*/  BPT.TRAP 0x1 ;  /* 0x000000040000795c */ /* 0x000fe20000300000 */
.L_x_34:
[----:B------:R-:W-:Y:S01]  /*4650*/  UIADD3 UR19, UR19, 0x1, URZ ;  /* 0x0000000113137890 */ /* 0x000fe2000fffe03f */
[C---:B------:R-:W-:Y:S01]  /*4660*/  ISETP.GT.AND P0, PT, R228.reuse, 0x1, PT ;  /* 0x00000001e400780c */ /* 0x040fe20003f04270 */
[----:B------:R-:W-:Y:S01]  /*4670*/  UIADD3 UR26, UR26, 0x1, URZ ;  /* 0x000000011a1a7890 */ /* 0x000fe2000fffe03f */
[----:B------:R-:W-:Y:S01]  /*4680*/  VIADD R228, R228, 0xffffffff ;  /* 0xffffffffe4e47836 */ /* 0x000fe20000000000 */
[----:B------:R-:W-:Y:S02]  /*4690*/  UISETP.NE.AND UP0, UPT, UR19, 0xb, UPT ;  /* 0x0000000b1300788c */ /* 0x000fe4000bf05270 */
[----:B------:R-:W-:Y:S02]  /*46a0*/  UISETP.NE.AND UP1, UPT, UR26, 0xb, UPT ;  /* 0x0000000b1a00788c */ /* 0x000fe4000bf25270 */
[----:B------:R-:W-:Y:S02]  /*46b0*/  USEL UR8, URZ, 0x1, UP0 ;  /* 0x000000013f087887 */ /* 0x000fe40008000000 */
[----:B------:R-:W-:-:S02]  /*46c0*/  USEL UR19, UR19, URZ, UP0 ;  /* 0x0000003f13137287 */ /* 0x000fc40008000000 */
[----:B------:R-:W-:Y:S02]  /*46d0*/  USEL UR26, UR26, URZ, UP1 ;  /* 0x0000003f1a1a7287 */ /* 0x000fe40008800000 */
[----:B------:R-:W-:Y:S01]  /*46e0*/  LOP3.LUT R227, R227, UR8, RZ, 0x3c, !PT ;  /* 0x00000008e3e37c12 */ /* 0x000fe2000f8e3cff */
[----:B------:R-:W-:Y:S01]  /*46f0*/  UMOV UR8, 0x1 ;  /* 0x0000000100087882 */ /* 0x000fe20000000000 */
[----:B------:R-:W-:Y:S08]  /*4700*/  @P0 BRA `(.L_x_35) ;  /* 0xffffffec00680947 */ /* 0x000ff0000383ffff */
.L_x_27:
[----:B------:R-:W-:-:S04]  /*4710*/  UISETP.NE.AND UP0, UPT, UR6, URZ, UPT ;  /* 0x0000003f0600728c */ /* 0x000fc8000bf05270 */
[----:B------:R-:W-:-:S06]  /*4720*/  USEL UR6, URZ, 0x1, !UP0 ;  /* 0x000000013f067887 */ /* 0x000fcc000c000000 */
[----:B------:R-:W-:-:S13]  /*4730*/  ISETP.NE.AND P0, PT, RZ, UR6, PT ;  /* 0x00000006ff007c0c */ /* 0x000fda000bf05270 */
[----:B------:R-:W-:Y:S05]  /*4740*/  @!P0 BRA `(.L_x_36) ;  /* 0x0000000c00dc8947 */ /* 0x000fea0003800000 */
[----:B------:R-:W3:Y:S04]  /*4750*/  LDL.LU R227, [R1+0x74] ;  /* 0x0000740001e37983 */ /* 0x000ee80000300800 */
[----:B---3--:R0:W-:Y:S04]  /*4760*/  STL [R1+0xa4], R227 ;  /* 0x0000a4e301007387 */ /* 0x0081e80000100800 */
[----:B0-----:R-:W3:Y:S04]  /*4770*/  LDL.LU R227, [R1+0x70] ;  /* 0x0000700001e37983 */ /* 0x001ee80000300800 */
        /* <DEDUP_REMOVED lines=55> */
[----:B0-----:R-:W3:Y:S01]  /*4af0*/  LDL.LU R227, [R1] ;  /* 0x0000000001e37983 */ /* 0x001ee20000300800 */
[----:B------:R-:W-:-:S02]  /*4b00*/  WARPGROUP.DEPBAR.LE gsb0, 0x0 ;  /* 0x00008000000079c5 */ /* 0x000fc40000010000 */
[----:B------:R-:W-:Y:S01]  /*4b10*/  FADD R226, R24, R226 ;  /* 0x000000e218e27221 */ /* 0x000fe20000000000 */
        /* <DEDUP_REMOVED lines=95> */
[----:B-----5:R-:W-:Y:S01]  /*5110*/  FADD R2, R120, R2 ;  /* 0x0000000278027221 */ /* 0x020fe20000000000 */
[----:B------:R-:W-:Y:S01]  /*5120*/  FADD R0, R121, R0 ;  /* 0x0000000079007221 */ /* 0x000fe20000000000 */
[----:B---3--:R-:W-:-:S05]  /*5130*/  FADD R227, R122, R227 ;  /* 0x000000e37ae37221 */ /* 0x008fca0000000000 */
[----:B------:R0:W-:Y:S04]  /*5140*/  STL [R1], R227 ;  /* 0x000000e301007387 */ /* 0x0001e80000100800 */
[----:B0-----:R-:W3:Y:S02]  /*5150*/  LDL.LU R227, [R1+0x114] ;  /* 0x0001140001e37983 */ /* 0x001ee40000300800 */
[----:B---3--:R-:W-:-:S05]  /*5160*/  FADD R227, R123, R227 ;  /* 0x000000e37be37221 */ /* 0x008fca0000000000 */
[----:B------:R0:W-:Y:S04]  /*5170*/  STL [R1+0x4], R227 ;  /* 0x000004e301007387 */ /* 0x0001e80000100800 */
        /* <DEDUP_REMOVED lines=83> */
[----:B------:R0:W-:Y:S02]  /*56b0*/  STL [R1+0x74], R227 ;  /* 0x000074e301007387 */ /* 0x0001e40000100800 */
.L_x_36:
[----:B0-----:R-:W-:-:S04]  /*56c0*/  IMAD.U32 R227, RZ, RZ, UR31 ;  /* 0x0000001fffe37e24 */ /* 0x001fc8000f8e00ff */
[----:B------:R0:W-:Y:S01]  /*56d0*/  SYNCS.ARRIVE.TRANS64.A1T0 RZ, [R227+UR29], RZ ;  /* 0x000000ffe3ff79a7 */ /* 0x0001e2000810001d */
[----:B------:R-:W-:Y:S02]  /*56e0*/  WARPGROUP.DEPBAR.LE gsb0, 0x0 ;  /* 0x00008000000079c5 */ /* 0x000fe40000010000 */
[----:B------:R-:W3:Y:S02]  /*56f0*/  LDC R24, c[0x0][0x28c] ;  /* 0x0000a300ff187b82 */ /* 0x000ee40000000800 */
[----:B---3--:R-:W-:-:S13]  /*5700*/  ISETP.GE.AND P0, PT, R24, 0x1, PT ;  /* 0x000000011800780c */ /* 0x008fda0003f06270 */
[----:B0-----:R-:W-:Y:S05]  /*5710*/  @!P0 BRA `(.L_x_37) ;  /* 0x0000000000608947 */ /* 0x001fea0003800000 */
[----:B------:R-:W-:-:S06]  /*5720*/  UISETP.NE.AND UP0, UPT, UR27, 0x3, UPT ;  /* 0x000000031b00788c */ /* 0x000fcc000bf05270 */
[----:B------:R-:W-:-:S13]  /*5730*/  PLOP3.LUT P0, PT, PT, PT, UP0, 0x80, 0x0 ;  /* 0x000000000000781c */ /* 0x000fda0003f0f008 */
[----:B------:R-:W-:Y:S05]  /*5740*/  @!P0 BRA `(.L_x_38) ;  /* 0x0000000000048947 */ /* 0x000fea0003800000 */
[----:B------:R-:W-:Y:S01]  /*5750*/  BPT.TRAP 0x1 ;  /* 0x000000040000795c */ /* 0x000fe20000300000 */
.L_x_38:
[----:B-----5:R0:W-:Y:S04]  /*5760*/  STL [R1+0xa4], R0 ;  /* 0x0000a40001007387 */ /* 0x0201e80000100800 */
[----:B------:R-:W3:Y:S04]  /*5770*/  LDL R227, [R1+0x80] ;  /* 0x0000800001e37983 */ /* 0x000ee80000100800 */
[----:B0-----:R-:W4:Y:S02]  /*5780*/  LDL R0, [R1+0x78] ;  /* 0x0000780001007983 */ /* 0x001f240000100800 */
[----:B----4-:R-:W-:-:S02]  /*5790*/  ISETP.NE.AND P0, PT, R0, RZ, PT ;  /* 0x000000ff0000720c */ /* 0x010fc40003f05270 */
[----:B------:R0:W5:Y:S11]  /*57a0*/  LDL.LU R0, [R1+0xa4] ;  /* 0x0000a40001007983 */ /* 0x0001760000300800 */
[----:B------:R-:W-:-:S05]  /*57b0*/  VOTEU.ANY UP0, P0 ;  /* 0x00000000003f7886 */ /* 0x000fca0000000100 */
[----:B------:R-:W-:-:S06]  /*57c0*/  @UP0 UIADD3 UR6, UR16, UR5, URZ ;  /* 0x0000000510060290 */ /* 0x000fcc000fffe03f */
[----:B------:R-:W-:-:S04]  /*57d0*/  IMAD.U32 R24, RZ, RZ, UR6 ;  /* 0x00000006ff187e24 */ /* 0x000fc8000f8e00ff */
[----:B------:R-:W-:-:S04]  /*57e0*/  @P0 IMAD.WIDE.U32 R24, R24, -0x45d1745d, RZ ;  /* 0xba2e8ba318180825 */ /* 0x000fc800078e00ff */
[----:B------:R-:W-:Y:S01]  /*57f0*/  IMAD.U32 R27, RZ, RZ, UR6 ;  /* 0x00000006ff1b7e24 */ /* 0x000fe2000f8e00ff */
[----:B------:R-:W-:-:S05]  /*5800*/  @P0 SHF.R.U32.HI R24, RZ, 0x3, R25 ;  /* 0x00000003ff180819 */ /* 0x000fca0000011619 */
[----:B------:R-:W-:-:S05]  /*5810*/  @P0 IMAD R24, R24, -0xb, R27 ;  /* 0xfffffff518180824 */ /* 0x000fca00078e021b */
[----:B------:R-:W-:Y:S01]  /*5820*/  @P0 LEA R24, R24, UR12, 0x3 ;  /* 0x0000000c18180c11 */ /* 0x000fe2000f8e18ff */
[----:B------:R-:W-:-:S04]  /*5830*/  UISETP.GT.U32.AND UP0, UPT, UR13, 0x1, UPT ;  /* 0x000000010d00788c */ /* 0x000fc8000bf04070 */
[----:B------:R-:W-:-:S05]  /*5840*/  @P0 VIADD R24, R24, 0x58 ;  /* 0x0000005818180836 */ /* 0x000fca0000000000 */
[----:B---3--:R-:W-:-:S04]  /*5850*/  @P0 PRMT R24, R227, 0x654, R24 ;  /* 0x00000654e3180816 */ /* 0x008fc80000000018 */
[----:B------:R0:W-:Y:S01]  /*5860*/  @P0 SYNCS.ARRIVE.TRANS64.RED.A1T0 RZ, [R24+URZ], RZ ;  /* 0x000000ff18ff09a7 */ /* 0x0001e2000810043f */
[----:B------:R-:W-:-:S13]  /*5870*/  PLOP3.LUT P0, PT, PT, PT, UP0, 0x80, 0x0 ;  /* 0x000000000000781c */ /* 0x000fda0003f0f008 */
[----:B0-----:R-:W-:Y:S05]  /*5880*/  @P0 BRA `(.L_x_37) ;  /* 0x0000000000040947 */ /* 0x001fea0003800000 */
[----:B------:R-:W-:Y:S01]  /*5890*/  BPT.TRAP 0x1 ;  /* 0x000000040000795c */ /* 0x000fe20000300000 */
.L_x_37:
[----:B------:R-:W0:Y:S01]  /*58a0*/  S2R R25, SR_TID.X ;  /* 0x0000000000197919 */ /* 0x000e220000002100 */
[----:B------:R-:W-:Y:S01]  /*58b0*/  IMAD.U32 R24, RZ, RZ, UR30 ;  /* 0x0000001eff187e24 */ /* 0x000fe2000f8e00ff */
[----:B------:R-:W-:Y:S01]  /*58c0*/  UIADD3 UR5, UR28, UR5, URZ ;  /* 0x000000051c057290 */ /* 0x000fe2000fffe03f */
[----:B------:R-:W3:Y:S01]  /*58d0*/  LDC R35, c[0x0][0x288] ;  /* 0x0000a200ff237b82 */ /* 0x000ee20000000800 */
[----:B------:R-:W-:Y:S02]  /*58e0*/  UISETP.GE.U32.AND UP1, UPT, UR28, 0xb, UPT ;  /* 0x0000000b1c00788c */ /* 0x000fe4000bf26070 */
[----:B------:R-:W-:Y:S01]  /*58f0*/  SHF.L.U32 R24, R24, 0x1f, RZ ;  /* 0x0000001f18187819 */ /* 0x000fe200000006ff */
[----:B------:R-:W-:Y:S02]  /*5900*/  UISETP.GT.U32.AND UP0, UPT, UR5, 0xa, UPT ;  /* 0x0000000a0500788c */ /* 0x000fe4000bf04070 */
[----:B------:R-:W-:Y:S01]  /*5910*/  UIMAD.WIDE.U32 UR6, UR5, -0x45d1745d, URZ ;  /* 0xba2e8ba3050678a5 */ /* 0x000fe2000f8e003f */
[----:B------:R-:W4:Y:S01]  /*5920*/  SYNCS.PHASECHK.TRANS64.TRYWAIT P0, [UR17+0x8], R24 ;  /* 0x00000818ff0075a7 */ /* 0x000f220008000151 */
[----:B------:R-:W-:-:S02]  /*5930*/  UISETP.LT.U32.AND UP0, UPT, UR28, 0xb, UP0 ;  /* 0x0000000b1c00788c */ /* 0x000fc40008701070 */
[----:B------:R-:W-:Y:S02]  /*5940*/  USHF.R.U32.HI UR6, URZ, 0x3, UR7 ;  /* 0x000000033f067899 */ /* 0x000fe40008011607 */
[----:B------:R-:W-:Y:S02]  /*5950*/  USEL UR8, URZ, 0x1, !UP0 ;  /* 0x000000013f087887 */ /* 0x000fe4000c000000 */
[----:B------:R-:W-:Y:S02]  /*5960*/  UIMAD UR5, UR6, -0xb, UR5 ;  /* 0xfffffff5060578a4 */ /* 0x000fe4000f8e0205 */
[----:B------:R-:W-:-:S04]  /*5970*/  ULOP3.LUT UR4, UR4, UR8, URZ, 0x3c, !UPT ;  /* 0x0000000804047292 */ /* 0x000fc8000f8e3c3f */
[----:B------:R-:W-:Y:S01]  /*5980*/  @UP1 ULOP3.LUT UR4, UR4, 0x1, UR6, 0x78, !UPT ;  /* 0x0000000104041892 */ /* 0x000fe2000f8e7806 */
[----:B0-----:R-:W-:-:S04]  /*5990*/  SHF.R.S32.HI R26, RZ, 0x1f, R25 ;  /* 0x0000001fff1a7819 */ /* 0x001fc80000011419 */
[----:B------:R-:W-:-:S04]  /*59a0*/  LEA.HI R26, R26, R25, RZ, 0x7 ;  /* 0x000000191a1a7211 */ /* 0x000fc800078f38ff */
[----:B------:R-:W-:-:S05]  /*59b0*/  LOP3.LUT R26, R26, 0xffffff80, RZ, 0xc0, !PT ;  /* 0xffffff801a1a7812 */ /* 0x000fca00078ec0ff */
[----:B------:R-:W-:-:S05]  /*59c0*/  IMAD.IADD R26, R25, 0x1, -R26 ;  /* 0x00000001191a7824 */ /* 0x000fca00078e0a1a */
[----:B------:R-:W-:-:S04]  /*59d0*/  SHF.R.S32.HI R25, RZ, 0x1f, R26 ;  /* 0x0000001fff197819 */ /* 0x000fc8000001141a */
[----:B------:R-:W-:-:S04]  /*59e0*/  LEA.HI R25, R25, R26, RZ, 0x2 ;  /* 0x0000001a19197211 */ /* 0x000fc800078f10ff */
[----:B------:R-:W-:-:S05]  /*59f0*/  LOP3.LUT R25, R25, 0xfffffffc, RZ, 0xc0, !PT ;  /* 0xfffffffc19197812 */ /* 0x000fca00078ec0ff */
[----:B------:R-:W-:-:S04]  /*5a00*/  IMAD.IADD R40, R26, 0x1, -R25 ;  /* 0x000000011a287824 */ /* 0x000fc800078e0a19 */
[----:B------:R-:W-:Y:S01]  /*5a10*/  IMAD.SHL.U32 R32, R40, 0x2, RZ ;  /* 0x0000000228207824 */ /* 0x000fe200078e00ff */
[----:B---34-:R-:W-:Y:S06]  /*5a20*/  @!P0 BRA `(.L_x_39) ;  /* 0x000000ac008c8947 */ /* 0x018fec0003800000 */
.L_x_332:
[----:B-----5:R3:W-:Y:S01]  /*5a30*/  STL [R1+0xa8], R2 ;  /* 0x0000a80201007387 */ /* 0x0207e20000100800 */
[----:B------:R-:W-:Y:S01]  /*5a40*/  ULDC UR8, c[0x0][0x284] ;  /* 0x0000a10000087ab9 */ /* 0x000fe20000000800 */
[----:B------:R-:W-:Y:S01]  /*5a50*/  SHF.R.S32.HI R33, RZ, 0x1f, R32 ;  /* 0x0000001fff217819 */ /* 0x000fe20000011420 */
[----:B------:R-:W-:Y:S01]  /*5a60*/  ULDC.64 UR6, c[0x0][0x5d0] ;  /* 0x0001740000067ab9 */ /* 0x000fe20000000a00 */
[----:B---3--:R-:W3:Y:S04]  /*5a70*/  LDL.LU R2, [R1+0x90] ;  /* 0x0000900001027983 */ /* 0x008ee80000300800 */
[----:B------:R4:W-:Y:S04]  /*5a80*/  STL [R1+0xa4], R0 ;  /* 0x0000a40001007387 */ /* 0x0009e80000100800 */
[----:B------:R-:W2:Y:S04]  /*5a90*/  LDL R227, [R1+0x7c] ;  /* 0x00007c0001e37983 */ /* 0x000ea80000100800 */
[----:B----4-:R-:W4:Y:S01]  /*5aa0*/  LDL R0, [R1+0x8c] ;  /* 0x00008c0001007983 */ /* 0x010f220000100800 */
[----:B---3--:R-:W-:-:S03]  /*5ab0*/  IMAD.SHL.U32 R37, R2, 0x100, RZ ;  /* 0x0000010002257824 */ /* 0x008fc600078e00ff */
[----:B------:R3:W5:Y:S01]  /*5ac0*/  LDL.LU R2, [R1+0xa8] ;  /* 0x0000a80001027983 */ /* 0x0007620000300800 */
[----:B----4-:R-:W-:-:S03]  /*5ad0*/  IMAD.SHL.U32 R34, R0, 0x40, RZ ;  /* 0x0000004000227824 */ /* 0x010fc600078e00ff */
[----:B------:R3:W5:Y:S02]  /*5ae0*/  LDL.LU R0, [R1+0xa4] ;  /* 0x0000a40001007983 */ /* 0x0007640000300800 */
[----:B------:R-:W-:Y:S02]  /*5af0*/  ISETP.GE.AND P0, PT, R34, UR8, PT ;  /* 0x0000000822007c0c */ /* 0x000fe4000bf06270 */
[----:B--2---:R-:W-:Y:S02]  /*5b00*/  SHF.R.S32.HI R38, RZ, 0x1f, R227 ;  /* 0x0000001fff267819 */ /* 0x004fe400000114e3 */
[----:B------:R-:W-:Y:S01]  /*5b10*/  ISETP.GE.OR P0, PT, R37, R35, P0 ;  /* 0x000000232500720c */ /* 0x000fe20000706670 */
[----:B0-----:R-:W-:-:S04]  /*5b20*/  IMAD.WIDE.U32 R24, R227, UR6, R32 ;  /* 0x00000006e3187c25 */ /* 0x001fc8000f8e0020 */
[----:B------:R-:W-:Y:S01]  /*5b30*/  IMAD R26, R38, UR6, RZ ;  /* 0x00000006261a7c24 */ /* 0x000fe2000f8e02ff */
[----:B------:R-:W-:Y:S02]  /*5b40*/  SHF.R.S32.HI R36, RZ, 0x1f, R37 ;  /* 0x0000001fff247819 */ /* 0x000fe40000011425 */
[----:B------:R-:W-:Y:S01]  /*5b50*/  IADD3 R24, P1, R37, R24, RZ ;  /* 0x0000001825187210 */ /* 0x000fe20007f3e0ff */
[----:B------:R-:W-:-:S05]  /*5b60*/  IMAD R27, R227, UR7, R26 ;  /* 0x00000007e31b7c24 */ /* 0x000fca000f8e021a */
[----:B------:R-:W-:Y:S01]  /*5b70*/  IADD3.X R25, R36, R25, R27, P1, !PT ;  /* 0x0000001924197210 */ /* 0x000fe20000ffe41b */
[----:B---3--:R-:W-:Y:S06]  /*5b80*/  @P0 BRA `(.L_x_40) ;  /* 0x0000008c00cc0947 */ /* 0x008fec0003800000 */
[----:B------:R0:W-:Y:S01]  /*5b90*/  STL.64 [R1+0xb0], R4 ;  /* 0x0000b00401007387 */ /* 0x0001e20000100a00 */
[----:B------:R-:W2:Y:S01]  /*5ba0*/  LDC.64 R28, c[0x0][0x5c8] ;  /* 0x00017200ff1c7b82 */ /* 0x000ea20000000a00 */
[----:B------:R-:W-:Y:S02]  /*5bb0*/  ULDC.64 UR6, c[0x0][0x5c0] ;  /* 0x0001700000067ab9 */ /* 0x000fe40000000a00 */
[----:B0-----:R-:W3:Y:S04]  /*5bc0*/  LDL.64 R4, [R1+0x98] ;  /* 0x0000980001047983 */ /* 0x001ee80000100a00 */
[----:B-----5:R0:W-:Y:S04]  /*5bd0*/  STL [R1+0xa8], R2 ;  /* 0x0000a80201007387 */ /* 0x0201e80000100800 */
[----:B0-----:R-:W3:Y:S04]  /*5be0*/  LDL.LU R2, [R1+0x8c] ;  /* 0x00008c0001027983 */ /* 0x001ee80000300800 */
[----:B------:R0:W-:Y:S04]  /*5bf0*/  STL [R1+0xa4], R0 ;  /* 0x0000a40001007387 */ /* 0x0001e80000100800 */
[----:B0-----:R-:W4:Y:S01]  /*5c00*/  LDL R0, [R1+0x94] ;  /* 0x0000940001007983 */ /* 0x001f220000100800 */
[----:B---3--:R-:W-:-:S03]  /*5c10*/  IMAD.WIDE R30, R2, 0x40, R4 ;  /* 0x00000040021e7825 */ /* 0x008fc600078e0204 */
[----:B------:R0:W5:Y:S04]  /*5c20*/  LDL.LU.64 R4, [R1+0xb0] ;  /* 0x0000b00001047983 */ /* 0x0001680000300a00 */
[----:B------:R0:W5:Y:S01]  /*5c30*/  LDL.LU R2, [R1+0xa8] ;  /* 0x0000a80001027983 */ /* 0x0001620000300800 */
[-C--:B--2---:R-:W-:Y:S02]  /*5c40*/  IMAD R26, R31, R28.reuse, RZ ;  /* 0x0000001c1f1a7224 */ /* 0x084fe400078e02ff */
[----:B------:R-:W-:-:S04]  /*5c50*/  IMAD.WIDE.U32 R24, R30, R28, R24 ;  /* 0x0000001c1e187225 */ /* 0x000fc800078e0018 */
[----:B------:R-:W-:Y:S01]  /*5c60*/  IMAD R27, R30, R29, R26 ;  /* 0x0000001d1e1b7224 */ /* 0x000fe200078e021a */
[----:B------:R-:W-:Y:S01]  /*5c70*/  LEA R26, P0, R28, R24, 0x3 ;  /* 0x000000181c1a7211 */ /* 0x000fe200078018ff */
[----:B----4-:R-:W-:Y:S01]  /*5c80*/  IMAD.IADD R39, R0, 0x1, -R34 ;  /* 0x0000000100277824 */ /* 0x010fe200078e0a22 */
[----:B------:R-:W-:Y:S01]  /*5c90*/  IADD3 R24, P1, R24, UR6, RZ ;  /* 0x0000000618187c10 */ /* 0x000fe2000ff3e0ff */
[----:B------:R0:W5:Y:S01]  /*5ca0*/  LDL.LU R0, [R1+0xa4] ;  /* 0x0000a40001007983 */ /* 0x0001620000300800 */
[----:B------:R-:W-:Y:S01]  /*5cb0*/  IMAD.IADD R27, R25, 0x1, R27 ;  /* 0x00000001191b7824 */ /* 0x000fe200078e021b */
[----:B------:R-:W-:-:S04]  /*5cc0*/  IADD3 R26, P3, R26, UR6, RZ ;  /* 0x000000061a1a7c10 */ /* 0x000fc8000ff7e0ff */
[----:B------:R-:W-:Y:S01]  /*5cd0*/  LEA.HI.X R29, R28, R27, R29, 0x3, P0 ;  /* 0x0000001b1c1d7211 */ /* 0x000fe200000f1c1d */
[----:B------:R-:W-:Y:S01]  /*5ce0*/  IMAD R28, R40, -0x2, R35 ;  /* 0xfffffffe281c7824 */ /* 0x000fe200078e0223 */
[----:B------:R-:W-:Y:S01]  /*5cf0*/  FSETP.NEU.AND P0, PT, RZ, UR25, PT ;  /* 0x00000019ff007c0b */ /* 0x000fe2000bf0d000 */
[----:B------:R-:W-:Y:S01]  /*5d00*/  BSSY B0, `(.L_x_40) ;  /* 0x00008db000007945 */ /* 0x000fe20003800000 */
[----:B------:R-:W-:Y:S02]  /*5d10*/  IADD3.X R25, R27, UR7, RZ, P1, !PT ;  /* 0x000000071b197c10 */ /* 0x000fe40008ffe4ff */
[----:B------:R-:W-:Y:S01]  /*5d20*/  IADD3.X R27, R29, UR7, RZ, P3, !PT ;  /* 0x000000071d1b7c10 */ /* 0x000fe20009ffe4ff */
[----:B------:R-:W-:-:S08]  /*5d30*/  IMAD.IADD R34, R28, 0x1, -R37 ;  /* 0x000000011c227824 */ /* 0x000fd000078e0a25 */
[----:B0-----:R-:W-:Y:S05]  /*5d40*/  @!P0 BRA `(.L_x_41) ;  /* 0x0000006800d88947 */ /* 0x001fea0003800000 */
[----:B------:R-:W-:Y:S01]  /*5d50*/  ULDC.64 UR6, c[0x0][0x5b8] ;  /* 0x00016e0000067ab9 */ /* 0x000fe20000000a00 */
[----:B------:R-:W-:Y:S01]  /*5d60*/  ULDC.64 UR8, c[0x0][0x5a8] ;  /* 0x00016a0000087ab9 */ /* 0x000fe20000000a00 */
[----:B------:R-:W-:Y:S01]  /*5d70*/  IMAD.WIDE.U32 R32, R227, UR6, R32 ;  /* 0x00000006e3207c25 */ /* 0x000fe2000f8e0020 */
[----:B------:R-:W-:Y:S03]  /*5d80*/  BSSY B1, `(.L_x_42) ;  /* 0x0000010000017945 */ /* 0x000fe60003800000 */
[----:B------:R-:W-:Y:S01]  /*5d90*/  IMAD R28, R38, UR6, RZ ;  /* 0x00000006261c7c24 */ /* 0x000fe2000f8e02ff */
[----:B------:R-:W-:-:S03]  /*5da0*/  IADD3 R32, P0, R37, R32, RZ ;  /* 0x0000002025207210 */ /* 0x000fc60007f1e0ff */
[----:B------:R-:W-:Y:S01]  /*5db0*/  IMAD R29, R227, UR7, R28 ;  /* 0x00000007e31d7c24 */ /* 0x000fe2000f8e021c */
[----:B------:R-:W-:Y:S02]  /*5dc0*/  ULDC.64 UR6, c[0x0][0x5b0] ;  /* 0x00016c0000067ab9 */ /* 0x000fe40000000a00 */
[----:B------:R-:W-:Y:S02]  /*5dd0*/  IMAD R35, R31, UR6, RZ ;  /* 0x000000061f237c24 */ /* 0x000fe4000f8e02ff */
[----:B------:R-:W-:Y:S02]  /*5de0*/  IADD3.X R33, R36, R33, R29, P0, !PT ;  /* 0x0000002124217210 */ /* 0x000fe400007fe41d */
[----:B------:R-:W-:Y:S01]  /*5df0*/  ISETP.GE.AND P0, PT, R39, 0x1, PT ;  /* 0x000000012700780c */ /* 0x000fe20003f06270 */
[C---:B------:R-:W-:Y:S02]  /*5e00*/  IMAD R35, R30.reuse, UR7, R35 ;  /* 0x000000071e237c24 */ /* 0x040fe4000f8e0223 */
[----:B------:R-:W-:Y:S01]  /*5e10*/  IMAD.WIDE.U32 R28, R30, UR6, R32 ;  /* 0x000000061e1c7c25 */ /* 0x000fe2000f8e0020 */
[----:B------:R-:W-:-:S02]  /*5e20*/  ISETP.LT.OR P4, PT, R34, 0x1, !P0 ;  /* 0x000000012200780c */ /* 0x000fc40004781670 */
[----:B------:R-:W-:-:S04]  /*5e30*/  IADD3 R28, P1, R28, UR8, RZ ;  /* 0x000000081c1c7c10 */ /* 0x000fc8000ff3e0ff */
[--C-:B------:R-:W-:Y:S02]  /*5e40*/  IADD3.X R29, R29, UR9, R35.reuse, P1, !PT ;  /* 0x000000091d1d7c10 */ /* 0x100fe40008ffe423 */
[----:B------:R-:W-:-:S05]  /*5e50*/  PRMT R35, RZ, 0x7610, R35 ;  /* 0x00007610ff237816 */ /* 0x000fca0000000023 */
[----:B------:R-:W-:Y:S05]  /*5e60*/  @P4 BRA `(.L_x_43) ;  /* 0x0000000000044947 */ /* 0x000fea0003800000 */
[----:B------:R0:W5:Y:S02]  /*5e70*/  LDG.E.U8 R35, desc[UR22][R28.64] ;  /* 0x000000161c237981 */ /* 0x000164000c1e1100 */
.L_x_43:
[----:B------:R-:W-:Y:S05]  /*5e80*/  BSYNC B1 ;  /* 0x0000000000017941 */ /* 0x000fea0003800000 */
.L_x_42:
[----:B-----5:R-:W-:Y:S01]  /*5e90*/  LOP3.LUT R35, R35, 0xff, RZ, 0xc0, !PT ;  /* 0x000000ff23237812 */ /* 0x020fe200078ec0ff */
[----:B------:R-:W-:Y:S01]  /*5ea0*/  BSSY B1, `(.L_x_44) ;  /* 0x000000b000017945 */ /* 0x000fe20003800000 */
[----:B------:R-:W-:Y:S02]  /*5eb0*/  ISETP.LT.OR P3, PT, R34, 0x2, !P0 ;  /* 0x000000022200780c */ /* 0x000fe40004761670 */
[----:B------:R-:W-:-:S05]  /*5ec0*/  F2FP.F16.E5M2.UNPACK_B R35, R35 ;  /* 0x00000023ff23723e */ /* 0x000fca00020004ff */
[----:B------:R-:W-:-:S05]  /*5ed0*/  HADD2.F32 R35, -RZ, R35.H0_H0 ;  /* 0x20000023ff237230 */ /* 0x000fca0000004100 */
[----:B------:R-:W-:-:S04]  /*5ee0*/  FMUL R35, R35, UR25 ;  /* 0x0000001923237c20 */ /* 0x000fc80008400000 */
[----:B------:R-:W-:-:S05]  /*5ef0*/  FFMA R35, R226, UR24, R35 ;  /* 0x00000018e2237c23 */ /* 0x000fca0008000023 */
[----:B------:R-:W-:Y:S02]  /*5f00*/  F2FP.SATFINITE.E5M2.F32.PACK_AB_MERGE_C R37, RZ, R35, RZ ;  /* 0x00000023ff25723e */ /* 0x000fe400048060ff */
[----:B------:R-:W-:-:S03]  /*5f10*/  PRMT R35, RZ, 0x7610, R35 ;  /* 0x00007610ff237816 */ /* 0x000fc60000000023 */
[----:B------:R2:W-:Y:S01]  /*5f20*/  @!P4 STG.E.U8 desc[UR22][R24.64], R37 ;  /* 0x000000251800c986 */ /* 0x0005e2000c101116 */
[----:B------:R-:W-:Y:S05]  /*5f30*/  @P3 BRA `(.L_x_45) ;  /* 0x0000000000043947 */ /* 0x000fea0003800000 */
[----:B------:R3:W5:Y:S02]  /*5f40*/  LDG.E.U8 R35, desc[UR22][R28.64+0x1] ;  /* 0x000001161c237981 */ /* 0x000764000c1e1100 */
.L_x_45:
[----:B------:R-:W-:Y:S05]  /*5f50*/  BSYNC B1 ;  /* 0x0000000000017941 */ /* 0x000fea0003800000 */
.L_x_44:
[----:B-----5:R-:W-:Y:S01]  /*5f60*/  LOP3.LUT R35, R35, 0xff, RZ, 0xc0, !PT ;  /* 0x000000ff23237812 */ /* 0x020fe200078ec0ff */
[----:B------:R-:W-:Y:S01]  /*5f70*/  BSSY B1, `(.L_x_46) ;  /* 0x0000013000017945 */ /* 0x000fe20003800000 */
[----:B--2---:R-:W-:Y:S02]  /*5f80*/  IADD3 R37, P1, R30, 0x8, RZ ;  /* 0x000000081e257810 */ /* 0x004fe40007f3e0ff */
[----:B------:R-:W-:-:S03]  /*5f90*/  F2FP.F16.E5M2.UNPACK_B R35, R35 ;  /* 0x00000023ff23723e */ /* 0x000fc600020004ff */
[----:B------:R-:W-:Y:S01]  /*5fa0*/  IMAD.X R31, RZ, RZ, R31, P1 ;  /* 0x000000ffff1f7224 */ /* 0x000fe200008e061f */
[----:B------:R-:W-:Y:S01]  /*5fb0*/  ISETP.GE.AND P1, PT, R39, 0x9, PT ;  /* 0x000000092700780c */ /* 0x000fe20003f26270 */
[----:B------:R-:W-:Y:S02]  /*5fc0*/  HADD2.F32 R35, -RZ, R35.H0_H0 ;  /* 0x20000023ff237230 */ /* 0x000fe40000004100 */
[----:B------:R-:W-:Y:S01]  /*5fd0*/  IMAD R36, R31, UR6, RZ ;  /* 0x000000061f247c24 */ /* 0x000fe2000f8e02ff */
[----:B------:R-:W-:Y:S01]  /*5fe0*/  ISETP.LT.OR P5, PT, R34, 0x1, !P1 ;  /* 0x000000012200780c */ /* 0x000fe20004fa1670 */
[----:B------:R-:W-:-:S04]  /*5ff0*/  IMAD.WIDE.U32 R32, R37, UR6, R32 ;  /* 0x0000000625207c25 */ /* 0x000fc8000f8e0020 */
[----:B------:R-:W-:Y:S01]  /*6000*/  FMUL R30, R35, UR25 ;  /* 0x00000019231e7c20 */ /* 0x000fe20008400000 */
[----:B------:R-:W-:-:S03]  /*6010*/  IMAD R37, R37, UR7, R36 ;  /* 0x0000000725257c24 */ /* 0x000fc6000f8e0224 */
[----:B------:R-:W-:Y:S01]  /*6020*/  FFMA R225, R225, UR24, R30 ;  /* 0x00000018e1e17c23 */ /* 0x000fe2000800001e */
[----:B------:R-:W-:Y:S02]  /*6030*/  IADD3 R30, P4, R32, UR8, RZ ;  /* 0x00000008201e7c10 */ /* 0x000fe4000ff9e0ff */
[----:B------:R-:W-:Y:S02]  /*6040*/  PRMT R32, RZ, 0x7610, R32 ;  /* 0x00007610ff207816 */ /* 0x000fe40000000020 */
[----:B------:R-:W-:Y:S02]  /*6050*/  F2FP.SATFINITE.E5M2.F32.PACK_AB_MERGE_C R225, RZ, R225, RZ ;  /* 0x000000e1ffe1723e */ /* 0x000fe400048060ff */
[----:B------:R-:W-:-:S03]  /*6060*/  IADD3.X R31, R33, UR9, R37, P4, !PT ;  /* 0x00000009211f7c10 */ /* 0x000fc6000a7fe425 */
[----:B------:R2:W-:Y:S01]  /*6070*/  @!P3 STG.E.U8 desc[UR22][R24.64+0x1], R225 ;  /* 0x000001e11800b986 */ /* 0x0005e2000c101116 */
[----:B------:R-:W-:Y:S05]  /*6080*/  @P5 BRA `(.L_x_47) ;  /* 0x0000000000045947 */ /* 0x000fea0003800000 */
[----:B------:R4:W5:Y:S02]  /*6090*/  LDG.E.U8 R32, desc[UR22][R30.64] ;  /* 0x000000161e207981 */ /* 0x000964000c1e1100 */
.L_x_47:
[----:B------:R-:W-:Y:S05]  /*60a0*/  BSYNC B1 ;  /* 0x0000000000017941 */ /* 0x000fea0003800000 */
.L_x_46:
[----:B-----5:R-:W-:Y:S01]  /*60b0*/  LOP3.LUT R32, R32, 0xff, RZ, 0xc0, !PT ;  /* 0x000000ff20207812 */ /* 0x020fe200078ec0ff */
[----:B------:R-:W-:Y:S01]  /*60c0*/  BSSY B1, `(.L_x_48) ;  /* 0x000000b000017945 */ /* 0x000fe20003800000 */
[----:B------:R-:W-:Y:S02]  /*60d0*/  ISETP.LT.OR P3, PT, R34, 0x2, !P1 ;  /* 0x000000022200780c */ /* 0x000fe40004f61670 */
[----:B------:R-:W-:-:S05]  /*60e0*/  F2FP.F16.E5M2.UNPACK_B R32, R32 ;  /* 0x00000020ff20723e */ /* 0x000fca00020004ff */
[----:B------:R-:W-:-:S05]  /*60f0*/  HADD2.F32 R32, -RZ, R32.H0_H0 ;  /* 0x20000020ff207230 */ /* 0x000fca0000004100 */
[----:B------:R-:W-:Y:S01]  /*6100*/  FMUL R33, R32, UR25 ;  /* 0x0000001920217c20 */ /* 0x000fe20008400000 */
[----:B------:R-:W-:-:S03]  /*6110*/  PRMT R32, RZ, 0x7610, R32 ;  /* 0x00007610ff207816 */ /* 0x000fc60000000020 */
[----:B------:R-:W-:-:S05]  /*6120*/  FFMA R33, R224, UR24, R33 ;  /* 0x00000018e0217c23 */ /* 0x000fca0008000021 */
[----:B------:R-:W-:-:S05]  /*6130*/  F2FP.SATFINITE.E5M2.F32.PACK_AB_MERGE_C R33, RZ, R33, RZ ;  /* 0x00000021ff21723e */ /* 0x000fca00048060ff */
[----:B------:R0:W-:Y:S01]  /*6140*/  @!P5 STG.E.U8 desc[UR22][R26.64], R33 ;  /* 0x000000211a00d986 */ /* 0x0001e2000c101116 */
[----:B------:R-:W-:Y:S05]  /*6150*/  @P3 BRA `(.L_x_49) ;  /* 0x0000000000043947 */ /* 0x000fea0003800000 */
[----:B------:R0:W5:Y:S02]  /*6160*/  LDG.E.U8 R32, desc[UR22][R30.64+0x1] ;  /* 0x000001161e207981 */ /* 0x000164000c1e1100 */
.L_x_49:
[----:B------:R-:W-:Y:S05]  /*6170*/  BSYNC B1 ;  /* 0x0000000000017941 */ /* 0x000fea0003800000 */
.L_x_48:
[----:B-----5:R-:W-:Y:S01]  /*6180*/  LOP3.LUT R32, R32, 0xff, RZ, 0xc0, !PT ;  /* 0x000000ff20207812 */ /* 0x020fe200078ec0ff */
[----:B------:R-:W-:Y:S01]  /*6190*/  BSSY B1, `(.L_x_50) ;  /* 0x000000b000017945 */ /* 0x000fe20003800000 */
[----:B------:R-:W-:Y:S02]  /*61a0*/  ISETP.LT.OR P4, PT, R34, 0x9, !P0 ;  /* 0x000000092200780c */ /* 0x000fe40004781670 */
[----:B------:R-:W-:-:S05]  /*61b0*/  F2FP.F16.E5M2.UNPACK_B R32, R32 ;  /* 0x00000020ff20723e */ /* 0x000fca00020004ff */
[----:B------:R-:W-:-:S05]  /*61c0*/  HADD2.F32 R32, -RZ, R32.H0_H0 ;  /* 0x20000020ff207230 */ /* 0x000fca0000004100 */
[----:B------:R-:W-:-:S04]  /*61d0*/  FMUL R32, R32, UR25 ;  /* 0x0000001920207c20 */ /* 0x000fc80008400000 */
[----:B------:R-:W-:-:S05]  /*61e0*/  FFMA R32, R223, UR24, R32 ;  /* 0x00000018df207c23 */ /* 0x000fca0008000020 */
[----:B0-----:R-:W-:Y:S02]  /*61f0*/  F2FP.SATFINITE.E5M2.F32.PACK_AB_MERGE_C R33, RZ, R32, RZ ;  /* 0x00000020ff21723e */ /* 0x001fe400048060ff */
[----:B------:R-:W-:-:S03]  /*6200*/  PRMT R32, RZ, 0x7610, R32 ;  /* 0x00007610ff207816 */ /* 0x000fc60000000020 */
[----:B------:R0:W-:Y:S01]  /*6210*/  @!P3 STG.E.U8 desc[UR22][R26.64+0x1], R33 ;  /* 0x000001211a00b986 */ /* 0x0001e2000c101116 */
[----:B------:R-:W-:Y:S05]  /*6220*/  @P4 BRA `(.L_x_51) ;  /* 0x0000000000044947 */ /* 0x000fea0003800000 */
[----:B------:R0:W5:Y:S02]  /*6230*/  LDG.E.U8 R32, desc[UR22][R28.64+0x8] ;  /* 0x000008161c207981 */ /* 0x000164000c1e1100 */
.L_x_51:
[----:B------:R-:W-:Y:S05]  /*6240*/  BSYNC B1 ;  /* 0x0000000000017941 */ /* 0x000fea0003800000 */
.L_x_50:
[----:B-----5:R-:W-:Y:S01]  /*6250*/  LOP3.LUT R32, R32, 0xff, RZ, 0xc0, !PT ;  /* 0x000000ff20207812 */ /* 0x020fe200078ec0ff */
[----:B------:R-:W-:Y:S01]  /*6260*/  BSSY B1, `(.L_x_52) ;  /* 0x000000b000017945 */ /* 0x000fe20003800000 */
[----:B------:R-:W-:Y:S02]  /*6270*/  ISETP.LT.OR P3, PT, R34, 0xa, !P0 ;  /* 0x0000000a2200780c */ /* 0x000fe40004761670 */
[----:B------:R-:W-:-:S05]  /*6280*/  F2FP.F16.E5M2.UNPACK_B R32, R32 ;  /* 0x00000020ff20723e */ /* 0x000fca00020004ff */
[----:B------:R-:W-:-:S05]  /*6290*/  HADD2.F32 R32, -RZ, R32.H0_H0 ;  /* 0x20000020ff207230 */ /* 0x000fca0000004100 */
[----:B0-----:R-:W-:Y:S01]  /*62a0*/  FMUL R33, R32, UR25 ;  /* 0x0000001920217c20 */ /* 0x001fe20008400000 */
[----:B------:R-:W-:-:S03]  /*62b0*/  PRMT R32, RZ, 0x7610, R32 ;  /* 0x00007610ff207816 */ /* 0x000fc60000000020 */
[----:B------:R-:W-:-:S05]  /*62c0*/  FFMA R33, R222, UR24, R33 ;  /* 0x00000018de217c23 */ /* 0x000fca0008000021 */
[----:B------:R-:W-:-:S05]  /*62d0*/  F2FP.SATFINITE.E5M2.F32.PACK_AB_MERGE_C R33, RZ, R33, RZ ;  /* 0x00000021ff21723e */ /* 0x000fca00048060ff */
[----:B------:R0:W-:Y:S01]  /*62e0*/  @!P4 STG.E.U8 desc[UR22][R24.64+0x8], R33 ;  /* 0x000008211800c986 */ /* 0x0001e2000c101116 */
[----:B------:R-:W-:Y:S05]  /*62f0*/  @P3 BRA `(.L_x_53) ;  /* 0x0000000000043947 */ /* 0x000fea0003800000 */
[----:B------:R0:W5:Y:S02]  /*6300*/  LDG.E.U8 R32, desc[UR22][R28.64+0x9] ;  /* 0x000009161c207981 */ /* 0x000164000c1e1100 */
.L_x_53:
[----:B------:R-:W-:Y:S05]  /*6310*/  BSYNC B1 ;  /* 0x0000000000017941 */ /* 0x000fea0003800000 */
.L_x_52:
        /* <DEDUP_REMOVED lines=12> */
.L_x_55:
[----:B------:R-:W-:Y:S05]  /*63e0*/  BSYNC B1 ;  /* 0x0000000000017941 */ /* 0x000fea0003800000 */
.L_x_54:
        /* <DEDUP_REMOVED lines=12> */
.L_x_57:
[----:B------:R-:W-:Y:S05]  /*64b0*/  BSYNC B1 ;  /* 0x0000000000017941 */ /* 0x000fea0003800000 */
.L_x_56:
        /* <DEDUP_REMOVED lines=12> */
.L_x_59:
[----:B------:R-:W-:Y:S05]  /*6580*/  BSYNC B1 ;  /* 0x0000000000017941 */ /* 0x000fea0003800000 */
.L_x_58:
        /* <DEDUP_REMOVED lines=12> */
.L_x_61:
[----:B------:R-:W-:Y:S05]  /*6650*/  BSYNC B1 ;  /* 0x0000000000017941 */ /* 0x000fea0003800000 */
.L_x_60:
        /* <DEDUP_REMOVED lines=12> */
.L_x_63:
[----:B------:R-:W-:Y:S05]  /*6720*/  BSYNC B1 ;  /* 0x0000000000017941 */ /* 0x000fea0003800000 */
.L_x_62:
        /* <DEDUP_REMOVED lines=12> */
.L_x_65:
[----:B------:R-:W-:Y:S05]  /*67f0*/  BSYNC B1 ;  /* 0x0000000000017941 */ /* 0x000fea0003800000 */
.L_x_64:
        /* <DEDUP_REMOVED lines=12> */
.L_x_67:
[----:B------:R-:W-:Y:S05]  /*68c0*/  BSYNC B1 ;  /* 0x0000000000017941 */ /* 0x000fea0003800000 */
.L_x_66:
        /* <DEDUP_REMOVED lines=12> */
.L_x_69:
[----:B------:R-:W-:Y:S05]  /*6990*/  BSYNC B1 ;  /* 0x0000000000017941 */ /* 0x000fea0003800000 */
.L_x_68:
        /* <DEDUP_REMOVED lines=12> */
.L_x_71:
[----:B------:R-:W-:Y:S05]  /*6a60*/  BSYNC B1 ;  /* 0x0000000000017941 */ /* 0x000fea0003800000 */
.L_x_70:
        /* <DEDUP_REMOVED lines=12> */
.L_x_73:
[----:B------:R-:W-:Y:S05]  /*6b30*/  BSYNC B1 ;  /* 0x0000000000017941 */ /* 0x000fea0003800000 */
.L_x_72:
        /* <DEDUP_REMOVED lines=12> */
.L_x_75:
[----:B------:R-:W-:Y:S05]  /*6c00*/  BSYNC B1 ;  /* 0x0000000000017941 */ /* 0x000fea0003800000 */
.L_x_74:
        /* <DEDUP_REMOVED lines=12> */
.L_x_77:
[----:B------:R-:W-:Y:S05]  /*6cd0*/  BSYNC B1 ;  /* 0x0000000000017941 */ /* 0x000fea0003800000 */
.L_x_76:
        /* <DEDUP_REMOVED lines=12> */
.L_x_79:
[----:B------:R-:W-:Y:S05]  /*6da0*/  BSYNC B1 ;  /* 0x0000000000017941 */ /* 0x000fea0003800000 */
.L_x_78:
        /* <DEDUP_REMOVED lines=12> */
.L_x_81:
[----:B------:R-:W-:Y:S05]  /*6e70*/  BSYNC B1 ;  /* 0x0000000000017941 */ /* 0x000fea0003800000 */
.L_x_80:
        /* <DEDUP_REMOVED lines=12> */
.L_x_83:
[----:B------:R-:W-:Y:S05]  /*6f40*/  BSYNC B1 ;  /* 0x0000000000017941 */ /* 0x000fea0003800000 */
.L_x_82:
        /* <DEDUP_REMOVED lines=12> */
.L_x_85:
[----:B------:R-:W-:Y:S05]  /*7010*/  BSYNC B1 ;  /* 0x0000000000017941 */ /* 0x000fea0003800000 */
.L_x_84:
        /* <DEDUP_REMOVED lines=12> */
.L_x_87:
[----:B------:R-:W-:Y:S05]  /*70e0*/  BSYNC B1 ;  /* 0x0000000000017941 */ /* 0x000fea0003800000 */
.L_x_86:
        /* <DEDUP_REMOVED lines=12> */
.L_x_89:
[----:B------:R-:W-:Y:S05]  /*71b0*/  BSYNC B1 ;  /* 0x0000000000017941 */ /* 0x000fea0003800000 */
.L_x_88:
        /* <DEDUP_REMOVED lines=12> */
.L_x_91:
[----:B------:R-:W-:Y:S05]  /*7280*/  BSYNC B1 ;  /* 0x0000000000017941 */ /* 0x000fea0003800000 */
.L_x_90:
        /* <DEDUP_REMOVED lines=12> */
.L_x_93:
[----:B------:R-:W-:Y:S05]  /*7350*/  BSYNC B1 ;  /* 0x0000000000017941 */ /* 0x000fea0003800000 */
.L_x_92:
        /* <DEDUP_REMOVED lines=12> */
.L_x_95:
[----:B------:R-:W-:Y:S05]  /*7420*/  BSYNC B1 ;  /* 0x0000000000017941 */ /* 0x000fea0003800000 */
.L_x_94:
        /* <DEDUP_REMOVED lines=12> */
.L_x_97:
[----:B------:R-:W-:Y:S05]  /*74f0*/  BSYNC B1 ;  /* 0x0000000000017941 */ /* 0x000fea0003800000 */
.L_x_96:
        /* <DEDUP_REMOVED lines=12> */
.L_x_99:
[----:B------:R-:W-:Y:S05]  /*75c0*/  BSYNC B1 ;  /* 0x0000000000017941 */ /* 0x000fea0003800000 */
.L_x_98:
        /* <DEDUP_REMOVED lines=12> */
.L_x_101:
[----:B------:R-:W-:Y:S05]  /*7690*/  BSYNC B1 ;  /* 0x0000000000017941 */ /* 0x000fea0003800000 */
.L_x_100:
        /* <DEDUP_REMOVED lines=12> */
.L_x_103:
[----:B------:R-:W-:Y:S05]  /*7760*/  BSYNC B1 ;  /* 0x0000000000017941 */ /* 0x000fea0003800000 */
.L_x_102:
        /* <DEDUP_REMOVED lines=12> */
.L_x_105:
[----:B------:R-:W-:Y:S05]  /*7830*/  BSYNC B1 ;  /* 0x0000000000017941 */ /* 0x000fea0003800000 */
.L_x_104:
        /* <DEDUP_REMOVED lines=12> */
.L_x_107:
[----:B------:R-:W-:Y:S05]  /*7900*/  BSYNC B1 ;  /* 0x0000000000017941 */ /* 0x000fea0003800000 */
.L_x_106:
        /* <DEDUP_REMOVED lines=12> */
.L_x_109:
[----:B------:R-:W-:Y:S05]  /*79d0*/  BSYNC B1 ;  /* 0x0000000000017941 */ /* 0x000fea0003800000 */
.L_x_108:
        /* <DEDUP_REMOVED lines=12> */
.L_x_111:
[----:B------:R-:W-:Y:S05]  /*7aa0*/  BSYNC B1 ;  /* 0x0000000000017941 */ /* 0x000fea0003800000 */
.L_x_110:
        /* <DEDUP_REMOVED lines=12> */
.L_x_113:
[----:B------:R-:W-:Y:S05]  /*7b70*/  BSYNC B1 ;  /* 0x0000000000017941 */ /* 0x000fea0003800000 */
.L_x_112:
        /* <DEDUP_REMOVED lines=12> */
.L_x_115:
[----:B------:R-:W-:Y:S05]  /*7c40*/  BSYNC B1 ;  /* 0x0000000000017941 */ /* 0x000fea0003800000 */
.L_x_114:
        /* <DEDUP_REMOVED lines=12> */
.L_x_117:
[----:B------:R-:W-:Y:S05]  /*7d10*/  BSYNC B1 ;  /* 0x0000000000017941 */ /* 0x000fea0003800000 */
.L_x_116:
        /* <DEDUP_REMOVED lines=12> */
.L_x_119:
[----:B------:R-:W-:Y:S05]  /*7de0*/  BSYNC B1 ;  /* 0x0000000000017941 */ /* 0x000fea0003800000 */
.L_x_118:
        /* <DEDUP_REMOVED lines=12> */
.L_x_121:
[----:B------:R-:W-:Y:S05]  /*7eb0*/  BSYNC B1 ;  /* 0x0000000000017941 */ /* 0x000fea0003800000 */
.L_x_120:
        /* <DEDUP_REMOVED lines=12> */
.L_x_123:
[----:B------:R-:W-:Y:S05]  /*7f80*/  BSYNC B1 ;  /* 0x0000000000017941 */ /* 0x000fea0003800000 */
.L_x_122:
        /* <DEDUP_REMOVED lines=12> */
.L_x_125:
[----:B------:R-:W-:Y:S05]  /*8050*/  BSYNC B1 ;  /* 0x0000000000017941 */ /* 0x000fea0003800000 */
.L_x_124:
        /* <DEDUP_REMOVED lines=12> */
.L_x_127:
[----:B------:R-:W-:Y:S05]  /*8120*/  BSYNC B1 ;  /* 0x0000000000017941 */ /* 0x000fea0003800000 */
.L_x_126:
        /* <DEDUP_REMOVED lines=12> */
.L_x_129:
[----:B------:R-:W-:Y:S05]  /*81f0*/  BSYNC B1 ;  /* 0x0000000000017941 */ /* 0x000fea0003800000 */
.L_x_128:
        /* <DEDUP_REMOVED lines=12> */
.L_x_131:
[----:B------:R-:W-:Y:S05]  /*82c0*/  BSYNC B1 ;  /* 0x0000000000017941 */ /* 0x000fea0003800000 */
.L_x_130:
        /* <DEDUP_REMOVED lines=12> */
.L_x_133:
[----:B------:R-:W-:Y:S05]  /*8390*/  BSYNC B1 ;  /* 0x0000000000017941 */ /* 0x000fea0003800000 */
.L_x_132:
        /* <DEDUP_REMOVED lines=12> */
.L_x_135:
[----:B------:R-:W-:Y:S05]  /*8460*/  BSYNC B1 ;  /* 0x0000000000017941 */ /* 0x000fea0003800000 */
.L_x_134:
        /* <DEDUP_REMOVED lines=12> */
.L_x_137:
[----:B------:R-:W-:Y:S05]  /*8530*/  BSYNC B1 ;  /* 0x0000000000017941 */ /* 0x000fea0003800000 */
.L_x_136:
        /* <DEDUP_REMOVED lines=12> */
.L_x_139:
[----:B------:R-:W-:Y:S05]  /*8600*/  BSYNC B1 ;  /* 0x0000000000017941 */ /* 0x000fea0003800000 */
.L_x_138:
        /* <DEDUP_REMOVED lines=12> */
.L_x_141:
[----:B------:R-:W-:Y:S05]  /*86d0*/  BSYNC B1 ;  /* 0x0000000000017941 */ /* 0x000fea0003800000 */
.L_x_140:
        /* <DEDUP_REMOVED lines=12> */
.L_x_143:
[----:B------:R-:W-:Y:S05]  /*87a0*/  BSYNC B1 ;  /* 0x0000000000017941 */ /* 0x000fea0003800000 */
.L_x_142:
        /* <DEDUP_REMOVED lines=12> */
.L_x_145:
[----:B------:R-:W-:Y:S05]  /*8870*/  BSYNC B1 ;  /* 0x0000000000017941 */ /* 0x000fea0003800000 */
.L_x_144:
        /* <DEDUP_REMOVED lines=12> */
.L_x_147:
[----:B------:R-:W-:Y:S05]  /*8940*/  BSYNC B1 ;  /* 0x0000000000017941 */ /* 0x000fea0003800000 */
.L_x_146:
        /* <DEDUP_REMOVED lines=12> */
.L_x_149:
[----:B------:R-:W-:Y:S05]  /*8a10*/  BSYNC B1 ;  /* 0x0000000000017941 */ /* 0x000fea0003800000 */
.L_x_148:
        /* <DEDUP_REMOVED lines=12> */
.L_x_151:
[----:B------:R-:W-:Y:S05]  /*8ae0*/  BSYNC B1 ;  /* 0x0000000000017941 */ /* 0x000fea0003800000 */
.L_x_150:
        /* <DEDUP_REMOVED lines=12> */
.L_x_153:
[----:B------:R-:W-:Y:S05]  /*8bb0*/  BSYNC B1 ;  /* 0x0000000000017941 */ /* 0x000fea0003800000 */
.L_x_152:
        /* <DEDUP_REMOVED lines=12> */
.L_x_155:
[----:B------:R-:W-:Y:S05]  /*8c80*/  BSYNC B1 ;  /* 0x0000000000017941 */ /* 0x000fea0003800000 */
.L_x_154:
        /* <DEDUP_REMOVED lines=12> */
.L_x_157:
[----:B------:R-:W-:Y:S05]  /*8d50*/  BSYNC B1 ;  /* 0x0000000000017941 */ /* 0x000fea0003800000 */
.L_x_156:
        /* <DEDUP_REMOVED lines=12> */
.L_x_159:
[----:B------:R-:W-:Y:S05]  /*8e20*/  BSYNC B1 ;  /* 0x0000000000017941 */ /* 0x000fea0003800000 */
.L_x_158:
        /* <DEDUP_REMOVED lines=12> */
.L_x_161:
[----:B------:R-:W-:Y:S05]  /*8ef0*/  BSYNC B1 ;  /* 0x0000000000017941 */ /* 0x000fea0003800000 */
.L_x_160:
        /* <DEDUP_REMOVED lines=12> */
.L_x_163:
[----:B------:R-:W-:Y:S05]  /*8fc0*/  BSYNC B1 ;  /* 0x0000000000017941 */ /* 0x000fea0003800000 */
.L_x_162:
        /* <DEDUP_REMOVED lines=12> */
.L_x_165:
[----:B------:R-:W-:Y:S05]  /*9090*/  BSYNC B1 ;  /* 0x0000000000017941 */ /* 0x000fea0003800000 */
.L_x_164:
        /* <DEDUP_REMOVED lines=12> */
.L_x_167:
[----:B------:R-:W-:Y:S05]  /*9160*/  BSYNC B1 ;  /* 0x0000000000017941 */ /* 0x000fea0003800000 */
.L_x_166:
        /* <DEDUP_REMOVED lines=12> */
.L_x_169:
[----:B------:R-:W-:Y:S05]  /*9230*/  BSYNC B1 ;  /* 0x0000000000017941 */ /* 0x000fea0003800000 */
.L_x_168:
        /* <DEDUP_REMOVED lines=12> */
.L_x_171:
[----:B------:R-:W-:Y:S05]  /*9300*/  BSYNC B1 ;  /* 0x0000000000017941 */ /* 0x000fea0003800000 */
.L_x_170:
        /* <DEDUP_REMOVED lines=12> */
.L_x_173:
[----:B------:R-:W-:Y:S05]  /*93d0*/  BSYNC B1 ;  /* 0x0000000000017941 */ /* 0x000fea0003800000 */
.L_x_172:
        /* <DEDUP_REMOVED lines=12> */
.L_x_175:
[----:B------:R-:W-:Y:S05]  /*94a0*/  BSYNC B1 ;  /* 0x0000000000017941 */ /* 0x000fea0003800000 */
.L_x_174:
        /* <DEDUP_REMOVED lines=12> */
.L_x_177:
[----:B------:R-:W-:Y:S05]  /*9570*/  BSYNC B1 ;  /* 0x0000000000017941 */ /* 0x000fea0003800000 */
.L_x_176:
        /* <DEDUP_REMOVED lines=12> */
.L_x_179:
[----:B------:R-:W-:Y:S05]  /*9640*/  BSYNC B1 ;  /* 0x0000000000017941 */ /* 0x000fea0003800000 */
.L_x_178:
        /* <DEDUP_REMOVED lines=12> */
.L_x_181:
[----:B------:R-:W-:Y:S05]  /*9710*/  BSYNC B1 ;  /* 0x0000000000017941 */ /* 0x000fea0003800000 */
.L_x_180:
        /* <DEDUP_REMOVED lines=12> */
.L_x_183:
[----:B------:R-:W-:Y:S05]  /*97e0*/  BSYNC B1 ;  /* 0x0000000000017941 */ /* 0x000fea0003800000 */
.L_x_182:
        /* <DEDUP_REMOVED lines=12> */
.L_x_185:
[----:B------:R-:W-:Y:S05]  /*98b0*/  BSYNC B1 ;  /* 0x0000000000017941 */ /* 0x000fea0003800000 */
.L_x_184:
        /* <DEDUP_REMOVED lines=12> */
.L_x_187:
[----:B------:R-:W-:Y:S05]  /*9980*/  BSYNC B1 ;  /* 0x0000000000017941 */ /* 0x000fea0003800000 */
.L_x_186:
        /* <DEDUP_REMOVED lines=12> */
.L_x_189:
[----:B------:R-:W-:Y:S05]  /*9a50*/  BSYNC B1 ;  /* 0x0000000000017941 */ /* 0x000fea0003800000 */
.L_x_188:
        /* <DEDUP_REMOVED lines=12> */
.L_x_191:
[----:B------:R-:W-:Y:S05]  /*9b20*/  BSYNC B1 ;  /* 0x0000000000017941 */ /* 0x000fea0003800000 */
.L_x_190:
        /* <DEDUP_REMOVED lines=12> */
.L_x_193:
[----:B------:R-:W-:Y:S05]  /*9bf0*/  BSYNC B1 ;  /* 0x0000000000017941 */ /* 0x000fea0003800000 */
.L_x_192:
[----:B-----5:R-:W-:Y:S01]  /*9c00*/  LOP3.LUT R32, R32, 0xff, RZ, 0xc0, !PT ;  /* 0x000000ff20207812 */ /* 0x020fe200078ec0ff */
[----:B------:R-:W-:Y:S01]  /*9c10*/  BSSY B1, `(.L_x_194) ;  /* 0x000000b000017945 */ /* 0x000fe20003800000 */
[----:B------:R-:W-:Y:S02]  /*9c20*/  ISETP.LT.OR P4, PT, R34, 0x99, !P0 ;  /* 0x000000992200780c */ /* 0x000fe40004781670 */
[----:B------:R-:W-:-:S05]  /*9c30*/  F2FP.F16.E5M2.UNPACK_B R32, R32 ;  /* 0x00000020ff20723e */ /* 0x000fca00020004ff */
[----:B------:R-:W-:-:S05]  /*9c40*/  HADD2.F32 R32, -RZ, R32.H0_H0 ;  /* 0x20000020ff207230 */ /* 0x000fca0000004100 */
[----:B------:R-:W-:-:S04]  /*9c50*/  FMUL R32, R32, UR25 ;  /* 0x0000001920207c20 */ /* 0x000fc80008400000 */
[----:B------:R-:W-:Y:S01]  /*9c60*/  FFMA R32, R23, UR24, R32 ;  /* 0x0000001817207c23 */ /* 0x000fe20008000020 */
[----:B------:R-:W-:-:S04]  /*9c70*/  PRMT R23, RZ, 0x7610, R23 ;  /* 0x00007610ff177816 */ /* 0x000fc80000000017 */
[----:B0-----:R-:W-:-:S05]  /*9c80*/  F2FP.SATFINITE.E5M2.F32.PACK_AB_MERGE_C R33, RZ, R32, RZ ;  /* 0x00000020ff21723e */ /* 0x001fca00048060ff */
[----:B------:R0:W-:Y:S01]  /*9c90*/  @!P3 STG.E.U8 desc[UR22][R26.64+0x91], R33 ;  /* 0x000091211a00b986 */ /* 0x0001e2000c101116 */
[----:B------:R-:W-:Y:S05]  /*9ca0*/  @P4 BRA `(.L_x_195) ;  /* 0x0000000000044947 */ /* 0x000fea0003800000 */
[----:B------:R0:W5:Y:S02]  /*9cb0*/  LDG.E.U8 R23, desc[UR22][R28.64+0x98] ;  /* 0x000098161c177981 */ /* 0x000164000c1e1100 */
.L_x_195:
[----:B------:R-:W-:Y:S05]  /*9cc0*/  BSYNC B1 ;  /* 0x0000000000017941 */ /* 0x000fea0003800000 */
.L_x_194:
        /* <DEDUP_REMOVED lines=8> */
[----:B------:R-:W-:-:S05]  /*9d50*/  F2FP.SATFINITE.E5M2.F32.PACK_AB_MERGE_C R23, RZ, R23, RZ ;  /* 0x00000017ff17723e */ /* 0x000fca00048060ff */
[----:B------:R0:W-:Y:S01]  /*9d60*/  @!P4 STG.E.U8 desc[UR22][R24.64+0x98], R23 ;  /* 0x000098171800c986 */ /* 0x0001e2000c101116 */
[----:B------:R-:W-:Y:S05]  /*9d70*/  @P3 BRA `(.L_x_197) ;  /* 0x0000000000043947 */ /* 0x000fea0003800000 */
[----:B------:R0:W5:Y:S02]  /*9d80*/  LDG.E.U8 R22, desc[UR22][R28.64+0x99] ;  /* 0x000099161c167981 */ /* 0x000164000c1e1100 */
.L_x_197:
[----:B------:R-:W-:Y:S05]  /*9d90*/  BSYNC B1 ;  /* 0x0000000000017941 */ /* 0x000fea0003800000 */
.L_x_196:
        /* <DEDUP_REMOVED lines=12> */
.L_x_199:
[----:B------:R-:W-:Y:S05]  /*9e60*/  BSYNC B1 ;  /* 0x0000000000017941 */ /* 0x000fea0003800000 */
.L_x_198:
        /* <DEDUP_REMOVED lines=12> */
.L_x_201:
[----:B------:R-:W-:Y:S05]  /*9f30*/  BSYNC B1 ;  /* 0x0000000000017941 */ /* 0x000fea0003800000 */
.L_x_200:
        /* <DEDUP_REMOVED lines=12> */
.L_x_203:
[----:B------:R-:W-:Y:S05]  /*a000*/  BSYNC B1 ;  /* 0x0000000000017941 */ /* 0x000fea0003800000 */
.L_x_202:
        /* <DEDUP_REMOVED lines=12> */
.L_x_205:
[----:B------:R-:W-:Y:S05]  /*a0d0*/  BSYNC B1 ;  /* 0x0000000000017941 */ /* 0x000fea0003800000 */
.L_x_204:
        /* <DEDUP_REMOVED lines=12> */
.L_x_207:
[----:B------:R-:W-:Y:S05]  /*a1a0*/  BSYNC B1 ;  /* 0x0000000000017941 */ /* 0x000fea0003800000 */
.L_x_206:
        /* <DEDUP_REMOVED lines=12> */
.L_x_209:
[----:B------:R-:W-:Y:S05]  /*a270*/  BSYNC B1 ;  /* 0x0000000000017941 */ /* 0x000fea0003800000 */
.L_x_208:
        /* <DEDUP_REMOVED lines=12> */
.L_x_211:
[----:B------:R-:W-:Y:S05]  /*a340*/  BSYNC B1 ;  /* 0x0000000000017941 */ /* 0x000fea0003800000 */
.L_x_210:
        /* <DEDUP_REMOVED lines=12> */
.L_x_213:
[----:B------:R-:W-:Y:S05]  /*a410*/  BSYNC B1 ;  /* 0x0000000000017941 */ /* 0x000fea0003800000 */
.L_x_212:
        /* <DEDUP_REMOVED lines=12> */
.L_x_215:
[----:B------:R-:W-:Y:S05]  /*a4e0*/  BSYNC B1 ;  /* 0x0000000000017941 */ /* 0x000fea0003800000 */
.L_x_214:
        /* <DEDUP_REMOVED lines=12> */
.L_x_217:
[----:B------:R-:W-:Y:S05]  /*a5b0*/  BSYNC B1 ;  /* 0x0000000000017941 */ /* 0x000fea0003800000 */
.L_x_216:
        /* <DEDUP_REMOVED lines=12> */
.L_x_219:
[----:B------:R-:W-:Y:S05]  /*a680*/  BSYNC B1 ;  /* 0x0000000000017941 */ /* 0x000fea0003800000 */
.L_x_218:
        /* <DEDUP_REMOVED lines=12> */
.L_x_221:
[----:B------:R-:W-:Y:S05]  /*a750*/  BSYNC B1 ;  /* 0x0000000000017941 */ /* 0x000fea0003800000 */
.L_x_220:
        /* <DEDUP_REMOVED lines=12> */
.L_x_223:
[----:B------:R-:W-:Y:S05]  /*a820*/  BSYNC B1 ;  /* 0x0000000000017941 */ /* 0x000fea0003800000 */
.L_x_222:
        /* <DEDUP_REMOVED lines=12> */
.L_x_225:
[----:B------:R-:W-:Y:S05]  /*a8f0*/  BSYNC B1 ;  /* 0x0000000000017941 */ /* 0x000fea0003800000 */
.L_x_224:
        /* <DEDUP_REMOVED lines=12> */
.L_x_227:
[----:B------:R-:W-:Y:S05]  /*a9c0*/  BSYNC B1 ;  /* 0x0000000000017941 */ /* 0x000fea0003800000 */
.L_x_226:
        /* <DEDUP_REMOVED lines=12> */
.L_x_229:
[----:B------:R-:W-:Y:S05]  /*aa90*/  BSYNC B1 ;  /* 0x0000000000017941 */ /* 0x000fea0003800000 */
.L_x_228:
        /* <DEDUP_REMOVED lines=12> */
.L_x_231:
[----:B------:R-:W-:Y:S05]  /*ab60*/  BSYNC B1 ;  /* 0x0000000000017941 */ /* 0x000fea0003800000 */
.L_x_230:
        /* <DEDUP_REMOVED lines=12> */
.L_x_233:
[----:B------:R-:W-:Y:S05]  /*ac30*/  BSYNC B1 ;  /* 0x0000000000017941 */ /* 0x000fea0003800000 */
.L_x_232:
        /* <DEDUP_REMOVED lines=12> */
.L_x_235:
[----:B------:R-:W-:Y:S05]  /*ad00*/  BSYNC B1 ;  /* 0x0000000000017941 */ /* 0x000fea0003800000 */
.L_x_234:
        /* <DEDUP_REMOVED lines=12> */
.L_x_237:
[----:B------:R-:W-:Y:S05]  /*add0*/  BSYNC B1 ;  /* 0x0000000000017941 */ /* 0x000fea0003800000 */
.L_x_236:
[----:B-----5:R-:W-:Y:S01]  /*ade0*/  LOP3.LUT R2, R2, 0xff, RZ, 0xc0, !PT ;  /* 0x000000ff02027812 */ /* 0x020fe200078ec0ff */
[----:B------:R-:W-:Y:S01]  /*adf0*/  BSSY B1, `(.L_x_238) ;  /* 0x000000b000017945 */ /* 0x000fe20003800000 */
[----:B------:R-:W-:Y:S02]  /*ae00*/  ISETP.LT.OR P4, PT, R34, 0xc1, !P1 ;  /* 0x000000c12200780c */ /* 0x000fe40004f81670 */
[----:B------:R-:W-:-:S05]  /*ae10*/  F2FP.F16.E5M2.UNPACK_B R2, R2 ;  /* 0x00000002ff02723e */ /* 0x000fca00020004ff */
[----:B------:R-:W-:-:S05]  /*ae20*/  HADD2.F32 R2, -RZ, R2.H0_H0 ;  /* 0x20000002ff027230 */ /* 0x000fca0000004100 */
[----:B0-----:R-:W-:-:S04]  /*ae30*/  FMUL R3, R2, UR25 ;  /* 0x0000001902037c20 */ /* 0x001fc80008400000 */
[----:B------:R-:W-:Y:S01]  /*ae40*/  FFMA R3, R0, UR24, R3 ;  /* 0x0000001800037c23 */ /* 0x000fe20008000003 */
[----:B------:R-:W-:-:S04]  /*ae50*/  PRMT R0, RZ, 0x7610, R0 ;  /* 0x00007610ff007816 */ /* 0x000fc80000000000 */
[----:B------:R-:W-:-:S05]  /*ae60*/  F2FP.SATFINITE.E5M2.F32.PACK_AB_MERGE_C R3, RZ, R3, RZ ;  /* 0x00000003ff03723e */ /* 0x000fca00048060ff */
[----:B------:R0:W-:Y:S01]  /*ae70*/  @!P3 STG.E.U8 desc[UR22][R24.64+0xc1], R3 ;  /* 0x0000c1031800b986 */ /* 0x0001e2000c101116 */
[----:B------:R-:W-:Y:S05]  /*ae80*/  @P4 BRA `(.L_x_239) ;  /* 0x0000000000044947 */ /* 0x000fea0003800000 */
[----:B------:R0:W5:Y:S02]  /*ae90*/  LDG.E.U8 R0, desc[UR22][R30.64+0xc0] ;  /* 0x0000c0161e007981 */ /* 0x000164000c1e1100 */
.L_x_239:
[----:B------:R-:W-:Y:S05]  /*aea0*/  BSYNC B1 ;  /* 0x0000000000017941 */ /* 0x000fea0003800000 */
.L_x_238:
[----:B------:R-:W2:Y:S01]  /*aeb0*/  LDL.LU R2, [R1] ;  /* 0x0000000001027983 */ /* 0x000ea20000300800 */
[----:B-----5:R-:W-:Y:S01]  /*aec0*/  LOP3.LUT R0, R0, 0xff, RZ, 0xc0, !PT ;  /* 0x000000ff00007812 */ /* 0x020fe200078ec0ff */
[----:B------:R-:W-:Y:S01]  /*aed0*/  BSSY B1, `(.L_x_240) ;  /* 0x000000b000017945 */ /* 0x000fe20003800000 */
[----:B------:R-:W-:Y:S02]  /*aee0*/  ISETP.LT.OR P3, PT, R34, 0xc2, !P1 ;  /* 0x000000c22200780c */ /* 0x000fe40004f61670 */
[----:B------:R-:W-:-:S05]  /*aef0*/  F2FP.F16.E5M2.UNPACK_B R0, R0 ;  /* 0x00000000ff00723e */ /* 0x000fca00020004ff */
[----:B------:R-:W-:-:S05]  /*af00*/  HADD2.F32 R0, -RZ, R0.H0_H0 ;  /* 0x20000000ff007230 */ /* 0x000fca0000004100 */
[----:B------:R-:W-:-:S04]  /*af10*/  FMUL R0, R0, UR25 ;  /* 0x0000001900007c20 */ /* 0x000fc80008400000 */
[----:B--2---:R-:W-:-:S05]  /*af20*/  FFMA R0, R2, UR24, R0 ;  /* 0x0000001802007c23 */ /* 0x004fca0008000000 */
[----:B0-----:R-:W-:Y:S02]  /*af30*/  F2FP.SATFINITE.E5M2.F32.PACK_AB_MERGE_C R3, RZ, R0, RZ ;  /* 0x00000000ff03723e */ /* 0x001fe400048060ff */
[----:B------:R-:W-:-:S03]  /*af40*/  PRMT R0, RZ, 0x7610, R0 ;  /* 0x00007610ff007816 */ /* 0x000fc60000000000 */
[----:B------:R0:W-:Y:S01]  /*af50*/  @!P4 STG.E.U8 desc[UR22][R26.64+0xc0], R3 ;  /* 0x0000c0031a00c986 */ /* 0x0001e2000c101116 */
[----:B------:R-:W-:Y:S05]  /*af60*/  @P3 BRA `(.L_x_241) ;  /* 0x0000000000043947 */ /* 0x000fea0003800000 */
[----:B------:R2:W5:Y:S02]  /*af70*/  LDG.E.U8 R0, desc[UR22][R30.64+0xc1] ;  /* 0x0000c1161e007981 */ /* 0x000564000c1e1100 */
.L_x_241:
[----:B------:R-:W-:Y:S05]  /*af80*/  BSYNC B1 ;  /* 0x0000000000017941 */ /* 0x000fea0003800000 */
.L_x_240:
[----:B------:R-:W3:Y:S01]  /*af90*/  LDL.LU R2, [R1+0x4] ;  /* 0x0000040001027983 */ /* 0x000ee20000300800 */
[----:B-----5:R-:W-:Y:S01]  /*afa0*/  LOP3.LUT R0, R0, 0xff, RZ, 0xc0, !PT ;  /* 0x000000ff00007812 */ /* 0x020fe200078ec0ff */
[----:B------:R-:W-:Y:S01]  /*afb0*/  BSSY B1, `(.L_x_242) ;  /* 0x000000b000017945 */ /* 0x000fe20003800000 */
[----:B------:R-:W-:Y:S02]  /*afc0*/  ISETP.LT.OR P4, PT, R34, 0xc9, !P0 ;  /* 0x000000c92200780c */ /* 0x000fe40004781670 */
[----:B------:R-:W-:-:S05]  /*afd0*/  F2FP.F16.E5M2.UNPACK_B R0, R0 ;  /* 0x00000000ff00723e */ /* 0x000fca00020004ff */
[----:B------:R-:W-:-:S05]  /*afe0*/  HADD2.F32 R0, -RZ, R0.H0_H0 ;  /* 0x20000000ff007230 */ /* 0x000fca0000004100 */
[----:B------:R-:W-:-:S04]  /*aff0*/  FMUL R0, R0, UR25 ;  /* 0x0000001900007c20 */ /* 0x000fc80008400000 */
[----:B---3--:R-:W-:-:S05]  /*b000*/  FFMA R0, R2, UR24, R0 ;  /* 0x0000001802007c23 */ /* 0x008fca0008000000 */
[----:B0-----:R-:W-:Y:S02]  /*b010*/  F2FP.SATFINITE.E5M2.F32.PACK_AB_MERGE_C R3, RZ, R0, RZ ;  /* 0x00000000ff03723e */ /* 0x001fe400048060ff */
[----:B------:R-:W-:-:S03]  /*b020*/  PRMT R0, RZ, 0x7610, R0 ;  /* 0x00007610ff007816 */ /* 0x000fc60000000000 */
[----:B------:R0:W-:Y:S01]  /*b030*/  @!P3 STG.E.U8 desc[UR22][R26.64+0xc1], R3 ;  /* 0x0000c1031a00b986 */ /* 0x0001e2000c101116 */
[----:B------:R-:W-:Y:S05]  /*b040*/  @P4 BRA `(.L_x_243) ;  /* 0x0000000000044947 */ /* 0x000fea0003800000 */
[----:B------:R3:W5:Y:S02]  /*b050*/  LDG.E.U8 R0, desc[UR22][R28.64+0xc8] ;  /* 0x0000c8161c007981 */ /* 0x000764000c1e1100 */
.L_x_243:
[----:B------:R-:W-:Y:S05]  /*b060*/  BSYNC B1 ;  /* 0x0000000000017941 */ /* 0x000fea0003800000 */
.L_x_242:
[----:B------:R-:W2:Y:S01]  /*b070*/  LDL.LU R2, [R1+0x8] ;  /* 0x0000080001027983 */ /* 0x000ea20000300800 */
        /* <DEDUP_REMOVED lines=12> */
.L_x_245:
[----:B------:R-:W-:Y:S05]  /*b140*/  BSYNC B1 ;  /* 0x0000000000017941 */ /* 0x000fea0003800000 */
.L_x_244:
        /* <DEDUP_REMOVED lines=13> */
.L_x_247:
[----:B------:R-:W-:Y:S05]  /*b220*/  BSYNC B1 ;  /* 0x0000000000017941 */ /* 0x000fea0003800000 */
.L_x_246:
        /* <DEDUP_REMOVED lines=13> */
.L_x_249:
[----:B------:R-:W-:Y:S05]  /*b300*/  BSYNC B1 ;  /* 0x0000000000017941 */ /* 0x000fea0003800000 */
.L_x_248:
        /* <DEDUP_REMOVED lines=13> */
.L_x_251:
[----:B------:R-:W-:Y:S05]  /*b3e0*/  BSYNC B1 ;  /* 0x0000000000017941 */ /* 0x000fea0003800000 */
.L_x_250:
        /* <DEDUP_REMOVED lines=13> */
.L_x_253:
[----:B------:R-:W-:Y:S05]  /*b4c0*/  BSYNC B1 ;  /* 0x0000000000017941 */ /* 0x000fea0003800000 */
.L_x_252:
        /* <DEDUP_REMOVED lines=13> */
.L_x_255:
[----:B------:R-:W-:Y:S05]  /*b5a0*/  BSYNC B1 ;  /* 0x0000000000017941 */ /* 0x000fea0003800000 */
.L_x_254:
        /* <DEDUP_REMOVED lines=13> */
.L_x_257:
[----:B------:R-:W-:Y:S05]  /*b680*/  BSYNC B1 ;  /* 0x0000000000017941 */ /* 0x000fea0003800000 */
.L_x_256:
        /* <DEDUP_REMOVED lines=13> */
.L_x_259:
[----:B------:R-:W-:Y:S05]  /*b760*/  BSYNC B1 ;  /* 0x0000000000017941 */ /* 0x000fea0003800000 */
.L_x_258:
        /* <DEDUP_REMOVED lines=13> */
.L_x_261:
[----:B------:R-:W-:Y:S05]  /*b840*/  BSYNC B1 ;  /* 0x0000000000017941 */ /* 0x000fea0003800000 */
.L_x_260:
        /* <DEDUP_REMOVED lines=13> */
.L_x_263:
[----:B------:R-:W-:Y:S05]  /*b920*/  BSYNC B1 ;  /* 0x0000000000017941 */ /* 0x000fea0003800000 */
.L_x_262:
        /* <DEDUP_REMOVED lines=13> */
.L_x_265:
[----:B------:R-:W-:Y:S05]  /*ba00*/  BSYNC B1 ;  /* 0x0000000000017941 */ /* 0x000fea0003800000 */
.L_x_264:
        /* <DEDUP_REMOVED lines=13> */
.L_x_267:
[----:B------:R-:W-:Y:S05]  /*bae0*/  BSYNC B1 ;  /* 0x0000000000017941 */ /* 0x000fea0003800000 */
.L_x_266:
        /* <DEDUP_REMOVED lines=13> */
.L_x_269:
[----:B------:R-:W-:Y:S05]  /*bbc0*/  BSYNC B1 ;  /* 0x0000000000017941 */ /* 0x000fea0003800000 */
.L_x_268:
        /* <DEDUP_REMOVED lines=13> */
.L_x_271:
[----:B------:R-:W-:Y:S05]  /*bca0*/  BSYNC B1 ;  /* 0x0000000000017941 */ /* 0x000fea0003800000 */
.L_x_270:
        /* <DEDUP_REMOVED lines=13> */
.L_x_273:
[----:B------:R-:W-:Y:S05]  /*bd80*/  BSYNC B1 ;  /* 0x0000000000017941 */ /* 0x000fea0003800000 */
.L_x_272:
        /* <DEDUP_REMOVED lines=13> */
.L_x_275:
[----:B------:R-:W-:Y:S05]  /*be60*/  BSYNC B1 ;  /* 0x0000000000017941 */ /* 0x000fea0003800000 */
.L_x_274:
        /* <DEDUP_REMOVED lines=13> */
.L_x_277:
[----:B------:R-:W-:Y:S05]  /*bf40*/  BSYNC B1 ;  /* 0x0000000000017941 */ /* 0x000fea0003800000 */
.L_x_276:
        /* <DEDUP_REMOVED lines=13> */
.L_x_279:
[----:B------:R-:W-:Y:S05]  /*c020*/  BSYNC B1 ;  /* 0x0000000000017941 */ /* 0x000fea0003800000 */
.L_x_278:
        /* <DEDUP_REMOVED lines=13> */
.L_x_281:
[----:B------:R-:W-:Y:S05]  /*c100*/  BSYNC B1 ;  /* 0x0000000000017941 */ /* 0x000fea0003800000 */
.L_x_280:
        /* <DEDUP_REMOVED lines=13> */
.L_x_283:
[----:B------:R-:W-:Y:S05]  /*c1e0*/  BSYNC B1 ;  /* 0x0000000000017941 */ /* 0x000fea0003800000 */
.L_x_282:
        /* <DEDUP_REMOVED lines=13> */
.L_x_285:
[----:B------:R-:W-:Y:S05]  /*c2c0*/  BSYNC B1 ;  /* 0x0000000000017941 */ /* 0x000fea0003800000 */
.L_x_284:
        /* <DEDUP_REMOVED lines=13> */
.L_x_287:
[----:B------:R-:W-:Y:S05]  /*c3a0*/  BSYNC B1 ;  /* 0x0000000000017941 */ /* 0x000fea0003800000 */
.L_x_286:
        /* <DEDUP_REMOVED lines=13> */
.L_x_289:
[----:B------:R-:W-:Y:S05]  /*c480*/  BSYNC B1 ;  /* 0x0000000000017941 */ /* 0x000fea0003800000 */
.L_x_288:
        /* <DEDUP_REMOVED lines=13> */
.L_x_291:
[----:B------:R-:W-:Y:S05]  /*c560*/  BSYNC B1 ;  /* 0x0000000000017941 */ /* 0x000fea0003800000 */
.L_x_290:
        /* <DEDUP_REMOVED lines=13> */
.L_x_293:
[----:B------:R-:W-:Y:S05]  /*c640*/  BSYNC B1 ;  /* 0x0000000000017941 */ /* 0x000fea0003800000 */
.L_x_292:
        /* <DEDUP_REMOVED lines=13> */
.L_x_295:
[----:B------:R-:W-:Y:S05]  /*c720*/  BSYNC B1 ;  /* 0x0000000000017941 */ /* 0x000fea0003800000 */
.L_x_294:
        /* <DEDUP_REMOVED lines=13> */
.L_x_297:
[----:B------:R-:W-:Y:S05]  /*c800*/  BSYNC B1 ;  /* 0x0000000000017941 */ /* 0x000fea0003800000 */
.L_x_296:
[----:B------:R-:W-:Y:S05]  /*c810*/  @P1 BRA `(.L_x_298) ;  /* 0x0000002000a41947 */ /* 0x000fea0003800000 */
[----:B------:R-:W2:Y:S01]  /*c820*/  LDL.LU R2, [R1+0x74] ;  /* 0x0000740001027983 */ /* 0x000ea20000300800 */
[----:B-----5:R-:W-:-:S04]  /*c830*/  LOP3.LUT R0, R0, 0xff, RZ, 0xc0, !PT ;  /* 0x000000ff00007812 */ /* 0x020fc800078ec0ff */
[----:B------:R-:W-:-:S05]  /*c840*/  F2FP.F16.E5M2.UNPACK_B R0, R0 ;  /* 0x00000000ff00723e */ /* 0x000fca00020004ff */
[----:B------:R-:W-:-:S05]  /*c850*/  HADD2.F32 R0, -RZ, R0.H0_H0 ;  /* 0x20000000ff007230 */ /* 0x000fca0000004100 */
[----:B------:R-:W-:-:S04]  /*c860*/  FMUL R0, R0, UR25 ;  /* 0x0000001900007c20 */ /* 0x000fc80008400000 */
[----:B--2---:R-:W-:-:S05]  /*c870*/  FFMA R0, R2, UR24, R0 ;  /* 0x0000001802007c23 */ /* 0x004fca0008000000 */
[----:B0-----:R-:W-:-:S05]  /*c880*/  F2FP.SATFINITE.E5M2.F32.PACK_AB_MERGE_C R3, RZ, R0, RZ ;  /* 0x00000000ff03723e */ /* 0x001fca00048060ff */
[----:B------:R0:W-:Y:S01]  /*c890*/  STG.E.U8 desc[UR22][R26.64+0xf9], R3 ;  /* 0x0000f9031a007986 */ /* 0x0001e2000c101116 */
[----:B------:R-:W-:Y:S05]  /*c8a0*/  BRA `(.L_x_298) ;  /* 0x0000002000807947 */ /* 0x000fea0003800000 */
.L_x_41:
[C---:B------:R-:W-:Y:S01]  /*c8b0*/  ISETP.GE.AND P1, PT, R39.reuse, 0x1, PT ;  /* 0x000000012700780c */ /* 0x040fe20003f26270 */
[----:B------:R-:W-:Y:S01]  /*c8c0*/  FMUL R226, R226, UR24 ;  /* 0x00000018e2e27c20 */ /* 0x000fe20008400000 */
[----:B------:R-:W2:Y:S01]  /*c8d0*/  LDL.LU R227, [R1+0x10] ;  /* 0x0000100001e37983 */ /* 0x000ea20000300800 */
[----:B------:R-:W-:Y:S01]  /*c8e0*/  ISETP.GE.AND P0, PT, R39, 0x9, PT ;  /* 0x000000092700780c */ /* 0x000fe20003f06270 */
[----:B------:R-:W-:Y:S01]  /*c8f0*/  FMUL R225, R225, UR24 ;  /* 0x00000018e1e17c20 */ /* 0x000fe20008400000 */
[C---:B------:R-:W-:Y:S02]  /*c900*/  ISETP.LT.OR P4, PT, R34.reuse, 0x1, !P1 ;  /* 0x000000012200780c */ /* 0x040fe40004f81670 */
[C---:B------:R-:W-:Y:S02]  /*c910*/  ISETP.LT.OR P5, PT, R34.reuse, 0x2, !P1 ;  /* 0x000000022200780c */ /* 0x040fe40004fa1670 */
[----:B------:R-:W-:Y:S02]  /*c920*/  F2FP.SATFINITE.E5M2.F32.PACK_AB_MERGE_C R29, RZ, R226, RZ ;  /* 0x000000e2ff1d723e */ /* 0x000fe400048060ff */
[----:B------:R-:W-:Y:S01]  /*c930*/  ISETP.LT.OR P3, PT, R34, 0x1, !P0 ;  /* 0x000000012200780c */ /* 0x000fe20004761670 */
[----:B------:R-:W-:Y:S01]  /*c940*/  FMUL R224, R224, UR24 ;  /* 0x00000018e0e07c20 */ /* 0x000fe20008400000 */
[----:B------:R-:W-:Y:S01]  /*c950*/  ISETP.LT.OR P6, PT, R34, 0xa, !P1 ;  /* 0x0000000a2200780c */ /* 0x000fe20004fc1670 */
[----:B------:R-:W-:Y:S01]  /*c960*/  FMUL R223, R223, UR24 ;  /* 0x00000018dfdf7c20 */ /* 0x000fe20008400000 */
[----:B------:R-:W-:Y:S01]  /*c970*/  F2FP.SATFINITE.E5M2.F32.PACK_AB_MERGE_C R225, RZ, R225, RZ ;  /* 0x000000e1ffe1723e */ /* 0x000fe200048060ff */
[----:B------:R-:W-:Y:S01]  /*c980*/  FMUL R221, R221, UR24 ;  /* 0x00000018dddd7c20 */ /* 0x000fe20008400000 */
[----:B------:R-:W-:Y:S01]  /*c990*/  FMUL R222, R222, UR24 ;  /* 0x00000018dede7c20 */ /* 0x000fe20008400000 */
[----:B------:R0:W-:Y:S01]  /*c9a0*/  @!P4 STG.E.U8 desc[UR22][R24.64], R29 ;  /* 0x0000001d1800c986 */ /* 0x0001e2000c101116 */
[----:B------:R-:W-:-:S02]  /*c9b0*/  ISETP.LT.OR P4, PT, R34, 0x2, !P0 ;  /* 0x000000022200780c */ /* 0x000fc40004781670 */
[----:B------:R-:W-:Y:S01]  /*c9c0*/  F2FP.SATFINITE.E5M2.F32.PACK_AB_MERGE_C R31, RZ, R224, RZ ;  /* 0x000000e0ff1f723e */ /* 0x000fe200048060ff */
[----:B------:R3:W-:Y:S01]  /*c9d0*/  @!P5 STG.E.U8 desc[UR22][R24.64+0x1], R225 ;  /* 0x000001e11800d986 */ /* 0x0007e2000c101116 */
[----:B------:R-:W-:Y:S02]  /*c9e0*/  ISETP.LT.OR P5, PT, R34, 0x9, !P1 ;  /* 0x000000092200780c */ /* 0x000fe40004fa1670 */
[----:B------:R-:W-:Y:S01]  /*c9f0*/  F2FP.SATFINITE.E5M2.F32.PACK_AB_MERGE_C R223, RZ, R223, RZ ;  /* 0x000000dfffdf723e */ /* 0x000fe200048060ff */
[----:B------:R-:W-:Y:S01]  /*ca00*/  FMUL R220, R220, UR24 ;  /* 0x00000018dcdc7c20 */ /* 0x000fe20008400000 */
[----:B------:R-:W-:Y:S01]  /*ca10*/  F2FP.SATFINITE.E5M2.F32.PACK_AB_MERGE_C R221, RZ, R221, RZ ;  /* 0x000000ddffdd723e */ /* 0x000fe200048060ff */
[----:B------:R-:W-:Y:S01]  /*ca20*/  @!P3 STG.E.U8 desc[UR22][R26.64], R31 ;  /* 0x0000001f1a00b986 */ /* 0x000fe2000c101116 */
[----:B------:R-:W-:-:S03]  /*ca30*/  ISETP.LT.OR P3, PT, R34, 0x9, !P0 ;  /* 0x000000092200780c */ /* 0x000fc60004761670 */
[----:B------:R-:W-:Y:S01]  /*ca40*/  @!P4 STG.E.U8 desc[UR22][R26.64+0x1], R223 ;  /* 0x000001df1a00c986 */ /* 0x000fe2000c101116 */
[----:B------:R-:W-:-:S03]  /*ca50*/  ISETP.LT.OR P4, PT, R34, 0xa, !P0 ;  /* 0x0000000a2200780c */ /* 0x000fc60004781670 */
[----:B------:R-:W-:Y:S01]  /*ca60*/  @!P6 STG.E.U8 desc[UR22][R24.64+0x9], R221 ;  /* 0x000009dd1800e986 */ /* 0x000fe2000c101116 */
[C---:B------:R-:W-:Y:S01]  /*ca70*/  ISETP.LT.OR P6, PT, R34.reuse, 0x12, !P1 ;  /* 0x000000122200780c */ /* 0x040fe20004fc1670 */
[----:B------:R-:W-:Y:S01]  /*ca80*/  FMUL R219, R219, UR24 ;  /* 0x00000018dbdb7c20 */ /* 0x000fe20008400000 */
[----:B0-----:R-:W-:Y:S01]  /*ca90*/  F2FP.SATFINITE.E5M2.F32.PACK_AB_MERGE_C R29, RZ, R222, RZ ;  /* 0x000000deff1d723e */ /* 0x001fe200048060ff */
[----:B------:R-:W-:Y:S01]  /*caa0*/  FMUL R217, R217, UR24 ;  /* 0x00000018d9d97c20 */ /* 0x000fe20008400000 */
[----:B------:R-:W4:Y:S01]  /*cab0*/  LDL.LU R226, [R1+0xc] ;  /* 0x00000c0001e27983 */ /* 0x000f220000300800 */
[----:B------:R-:W-:Y:S02]  /*cac0*/  F2FP.SATFINITE.E5M2.F32.PACK_AB_MERGE_C R33, RZ, R220, RZ ;  /* 0x000000dcff21723e */ /* 0x000fe400048060ff */
[----:B------:R-:W-:Y:S01]  /*cad0*/  F2FP.SATFINITE.E5M2.F32.PACK_AB_MERGE_C R219, RZ, R219, RZ ;  /* 0x000000dbffdb723e */ /* 0x000fe200048060ff */
[----:B------:R0:W-:Y:S01]  /*cae0*/  @!P5 STG.E.U8 desc[UR22][R24.64+0x8], R29 ;  /* 0x0000081d1800d986 */ /* 0x0001e2000c101116 */
[----:B------:R-:W-:-:S02]  /*caf0*/  ISETP.LT.OR P5, PT, R34, 0x11, !P1 ;  /* 0x000000112200780c */ /* 0x000fc40004fa1670 */
[----:B------:R-:W-:Y:S01]  /*cb00*/  F2FP.SATFINITE.E5M2.F32.PACK_AB_MERGE_C R217, RZ, R217, RZ ;  /* 0x000000d9ffd9723e */ /* 0x000fe200048060ff */
[----:B---3--:R-:W3:Y:S01]  /*cb10*/  LDL.LU R225, [R1+0x8] ;  /* 0x0000080001e17983 */ /* 0x008ee20000300800 */
[----:B------:R-:W-:-:S03]  /*cb20*/  FMUL R218, R218, UR24 ;  /* 0x00000018dada7c20 */ /* 0x000fc60008400000 */
[----:B------:R-:W4:Y:S04]  /*cb30*/  LDL.LU R224, [R1+0x4] ;  /* 0x0000040001e07983 */ /* 0x000f280000300800 */
[----:B------:R-:W3:Y:S01]  /*cb40*/  LDL.LU R222, [R1] ;  /* 0x0000000001de7983 */ /* 0x000ee20000300800 */
[----:B0-----:R-:W-:Y:S01]  /*cb50*/  F2FP.SATFINITE.E5M2.F32.PACK_AB_MERGE_C R29, RZ, R218, RZ ;  /* 0x000000daff1d723e */ /* 0x001fe200048060ff */
[----:B------:R-:W-:Y:S01]  /*cb60*/  FMUL R216, R216, UR24 ;  /* 0x00000018d8d87c20 */ /* 0x000fe20008400000 */
[----:B------:R-:W-:Y:S01]  /*cb70*/  FMUL R215, R215, UR24 ;  /* 0x00000018d7d77c20 */ /* 0x000fe20008400000 */
[----:B------:R0:W-:Y:S01]  /*cb80*/  @!P3 STG.E.U8 desc[UR22][R26.64+0x8], R33 ;  /* 0x000008211a00b986 */ /* 0x0001e2000c101116 */
[C---:B------:R-:W-:Y:S01]  /*cb90*/  ISETP.LT.OR P3, PT, R34.reuse, 0x11, !P0 ;  /* 0x000000112200780c */ /* 0x040fe20004761670 */
[----:B------:R-:W-:Y:S01]  /*cba0*/  FMUL R213, R213, UR24 ;  /* 0x00000018d5d57c20 */ /* 0x000fe20008400000 */
[----:B------:R-:W-:Y:S01]  /*cbb0*/  F2FP.SATFINITE.E5M2.F32.PACK_AB_MERGE_C R31, RZ, R216, RZ ;  /* 0x000000d8ff1f723e */ /* 0x000fe200048060ff */
[----:B------:R-:W-:Y:S01]  /*cbc0*/  @!P4 STG.E.U8 desc[UR22][R26.64+0x9], R219 ;  /* 0x000009db1a00c986 */ /* 0x000fe2000c101116 */
[----:B------:R-:W-:Y:S01]  /*cbd0*/  ISETP.LT.OR P4, PT, R34, 0x12, !P0 ;  /* 0x000000122200780c */ /* 0x000fe20004781670 */
[----:B------:R-:W-:Y:S01]  /*cbe0*/  FMUL R214, R214, UR24 ;  /* 0x00000018d6d67c20 */ /* 0x000fe20008400000 */
[----:B------:R-:W-:Y:S01]  /*cbf0*/  F2FP.SATFINITE.E5M2.F32.PACK_AB_MERGE_C R215, RZ, R215, RZ ;  /* 0x000000d7ffd7723e */ /* 0x000fe200048060ff */
[----:B------:R-:W-:Y:S01]  /*cc00*/  @!P6 STG.E.U8 desc[UR22][R24.64+0x11], R217 ;  /* 0x000011d91800e986 */ /* 0x000fe2000c101116 */
[----:B------:R-:W-:Y:S01]  /*cc10*/  ISETP.LT.OR P6, PT, R34, 0x1a, !P1 ;  /* 0x0000001a2200780c */ /* 0x000fe20004fc1670 */
[----:B------:R-:W-:Y:S01]  /*cc20*/  FMUL R212, R212, UR24 ;  /* 0x00000018d4d47c20 */ /* 0x000fe20008400000 */
[----:B------:R-:W-:Y:S01]  /*cc30*/  F2FP.SATFINITE.E5M2.F32.PACK_AB_MERGE_C R213, RZ, R213, RZ ;  /* 0x000000d5ffd5723e */ /* 0x000fe200048060ff */
[----:B------:R1:W-:Y:S01]  /*cc40*/  @!P5 STG.E.U8 desc[UR22][R24.64+0x10], R29 ;  /* 0x0000101d1800d986 */ /* 0x0003e2000c101116 */
[C---:B------:R-:W-:Y:S01]  /*cc50*/  ISETP.LT.OR P5, PT, R34.reuse, 0x19, !P1 ;  /* 0x000000192200780c */ /* 0x040fe20004fa1670 */
[----:B------:R-:W-:Y:S01]  /*cc60*/  FMUL R211, R211, UR24 ;  /* 0x00000018d3d37c20 */ /* 0x000fe20008400000 */
[----:B------:R-:W-:Y:S01]  /*cc70*/  FMUL R209, R209, UR24 ;  /* 0x00000018d1d17c20 */ /* 0x000fe20008400000 */
[----:B------:R1:W-:Y:S01]  /*cc80*/  @!P3 STG.E.U8 desc[UR22][R26.64+0x10], R31 ;  /* 0x0000101f1a00b986 */ /* 0x0003e2000c101116 */
[----:B------:R-:W-:Y:S01]  /*cc90*/  ISETP.LT.OR P3, PT, R34, 0x19, !P0 ;  /* 0x000000192200780c */ /* 0x000fe20004761670 */
[----:B------:R-:W-:Y:S01]  /*cca0*/  FMUL R210, R210, UR24 ;  /* 0x00000018d2d27c20 */ /* 0x000fe20008400000 */
[----:B0-----:R-:W-:Y:S01]  /*ccb0*/  F2FP.SATFINITE.E5M2.F32.PACK_AB_MERGE_C R33, RZ, R212, RZ ;  /* 0x000000d4ff21723e */ /* 0x001fe200048060ff */
[----:B------:R-:W-:Y:S01]  /*ccc0*/  @!P4 STG.E.U8 desc[UR22][R26.64+0x11], R215 ;  /* 0x000011d71a00c986 */ /* 0x000fe2000c101116 */
[----:B------:R-:W-:Y:S01]  /*ccd0*/  ISETP.LT.OR P4, PT, R34, 0x1a, !P0 ;  /* 0x0000001a2200780c */ /* 0x000fe20004781670 */
[----:B------:R-:W-:Y:S01]  /*cce0*/  FMUL R208, R208, UR24 ;  /* 0x00000018d0d07c20 */ /* 0x000fe20008400000 */
[----:B------:R-:W-:Y:S01]  /*ccf0*/  F2FP.SATFINITE.E5M2.F32.PACK_AB_MERGE_C R211, RZ, R211, RZ ;  /* 0x000000d3ffd3723e */ /* 0x000fe200048060ff */
[----:B------:R-:W-:Y:S01]  /*cd00*/  @!P6 STG.E.U8 desc[UR22][R24.64+0x19], R213 ;  /* 0x000019d51800e986 */ /* 0x000fe2000c101116 */
[----:B------:R-:W-:Y:S01]  /*cd10*/  ISETP.LT.OR P6, PT, R34, 0x22, !P1 ;  /* 0x000000222200780c */ /* 0x000fe20004fc1670 */
[----:B------:R-:W-:Y:S01]  /*cd20*/  FMUL R207, R207, UR24 ;  /* 0x00000018cfcf7c20 */ /* 0x000fe20008400000 */
[----:B-1----:R-:W-:Y:S01]  /*cd30*/  F2FP.SATFINITE.E5M2.F32.PACK_AB_MERGE_C R29, RZ, R214, RZ ;  /* 0x000000d6ff1d723e */ /* 0x002fe200048060ff */
[----:B------:R-:W-:Y:S01]  /*cd40*/  FMUL R205, R205, UR24 ;  /* 0x00000018cdcd7c20 */ /* 0x000fe20008400000 */
[----:B------:R-:W-:Y:S01]  /*cd50*/  F2FP.SATFINITE.E5M2.F32.PACK_AB_MERGE_C R209, RZ, R209, RZ ;  /* 0x000000d1ffd1723e */ /* 0x000fe200048060ff */
[----:B------:R-:W-:Y:S01]  /*cd60*/  FMUL R206, R206, UR24 ;  /* 0x00000018cece7c20 */ /* 0x000fe20008400000 */
[----:B------:R-:W-:Y:S01]  /*cd70*/  F2FP.SATFINITE.E5M2.F32.PACK_AB_MERGE_C R31, RZ, R208, RZ ;  /* 0x000000d0ff1f723e */ /* 0x000fe200048060ff */
[----:B------:R0:W-:Y:S01]  /*cd80*/  @!P5 STG.E.U8 desc[UR22][R24.64+0x18], R29 ;  /* 0x0000181d1800d986 */ /* 0x0001e2000c101116 */
[----:B------:R-:W-:Y:S01]  /*cd90*/  ISETP.LT.OR P5, PT, R34, 0x21, !P1 ;  /* 0x000000212200780c */ /* 0x000fe20004fa1670 */
[----:B------:R-:W-:Y:S01]  /*cda0*/  FMUL R204, R204, UR24 ;  /* 0x00000018cccc7c20 */ /* 0x000fe20008400000 */
[----:B------:R-:W-:Y:S01]  /*cdb0*/  F2FP.SATFINITE.E5M2.F32.PACK_AB_MERGE_C R207, RZ, R207, RZ ;  /* 0x000000cfffcf723e */ /* 0x000fe200048060ff */
[----:B------:R1:W-:Y:S01]  /*cdc0*/  @!P3 STG.E.U8 desc[UR22][R26.64+0x18], R33 ;  /* 0x000018211a00b986 */ /* 0x0003e2000c101116 */
[C---:B------:R-:W-:Y:S01]  /*cdd0*/  ISETP.LT.OR P3, PT, R34.reuse, 0x21, !P0 ;  /* 0x000000212200780c */ /* 0x040fe20004761670 */
[----:B------:R-:W-:Y:S01]  /*cde0*/  FMUL R203, R203, UR24 ;  /* 0x00000018cbcb7c20 */ /* 0x000fe20008400000 */
[----:B------:R-:W-:Y:S01]  /*cdf0*/  F2FP.SATFINITE.E5M2.F32.PACK_AB_MERGE_C R205, RZ, R205, RZ ;  /* 0x000000cdffcd723e */ /* 0x000fe200048060ff */
[----:B------:R-:W-:Y:S01]  /*ce00*/  @!P4 STG.E.U8 desc[UR22][R26.64+0x19], R211 ;  /* 0x000019d31a00c986 */ /* 0x000fe2000c101116 */
[C---:B------:R-:W-:Y:S01]  /*ce10*/  ISETP.LT.OR P4, PT, R34.reuse, 0x22, !P0 ;  /* 0x000000222200780c */ /* 0x040fe20004781670 */
[----:B------:R-:W-:Y:S01]  /*ce20*/  FMUL R201, R201, UR24 ;  /* 0x00000018c9c97c20 */ /* 0x000fe20008400000 */
[----:B------:R-:W-:Y:S01]  /*ce30*/  F2FP.SATFINITE.E5M2.F32.PACK_AB_MERGE_C R203, RZ, R203, RZ ;  /* 0x000000cbffcb723e */ /* 0x000fe200048060ff */
[----:B------:R-:W-:Y:S01]  /*ce40*/  @!P6 STG.E.U8 desc[UR22][R24.64+0x21], R209 ;  /* 0x000021d11800e986 */ /* 0x000fe2000c101116 */
[----:B------:R-:W-:Y:S01]  /*ce50*/  ISETP.LT.OR P6, PT, R34, 0x2a, !P1 ;  /* 0x0000002a2200780c */ /* 0x000fe20004fc1670 */
[----:B------:R-:W-:Y:S01]  /*ce60*/  FMUL R202, R202, UR24 ;  /* 0x00000018caca7c20 */ /* 0x000fe20008400000 */
[----:B0-----:R-:W-:Y:S01]  /*ce70*/  F2FP.SATFINITE.E5M2.F32.PACK_AB_MERGE_C R29, RZ, R210, RZ ;  /* 0x000000d2ff1d723e */ /* 0x001fe200048060ff */
[----:B------:R-:W-:Y:S01]  /*ce80*/  FMUL R200, R200, UR24 ;  /* 0x00000018c8c87c20 */ /* 0x000fe20008400000 */
[----:B-1----:R-:W-:Y:S01]  /*ce90*/  F2FP.SATFINITE.E5M2.F32.PACK_AB_MERGE_C R33, RZ, R204, RZ ;  /* 0x000000ccff21723e */ /* 0x002fe200048060ff */
[----:B------:R-:W-:Y:S01]  /*cea0*/  FMUL R199, R199, UR24 ;  /* 0x00000018c7c77c20 */ /* 0x000fe20008400000 */
[----:B------:R-:W-:Y:S01]  /*ceb0*/  F2FP.SATFINITE.E5M2.F32.PACK_AB_MERGE_C R201, RZ, R201, RZ ;  /* 0x000000c9ffc9723e */ /* 0x000fe200048060ff */
[----:B------:R0:W-:Y:S01]  /*cec0*/  @!P5 STG.E.U8 desc[UR22][R24.64+0x20], R29 ;  /* 0x0000201d1800d986 */ /* 0x0001e2000c101116 */
[C---:B------:R-:W-:Y:S01]  /*ced0*/  ISETP.LT.OR P5, PT, R34.reuse, 0x29, !P1 ;  /* 0x000000292200780c */ /* 0x040fe20004fa1670 */
[----:B------:R-:W-:Y:S01]  /*cee0*/  FMUL R197, R197, UR24 ;  /* 0x00000018c5c57c20 */ /* 0x000fe20008400000 */
[----:B------:R-:W-:Y:S01]  /*cef0*/  F2FP.SATFINITE.E5M2.F32.PACK_AB_MERGE_C R199, RZ, R199, RZ ;  /* 0x000000c7ffc7723e */ /* 0x000fe200048060ff */
[----:B------:R1:W-:Y:S01]  /*cf00*/  @!P3 STG.E.U8 desc[UR22][R26.64+0x20], R31 ;  /* 0x0000201f1a00b986 */ /* 0x0003e2000c101116 */
[----:B------:R-:W-:Y:S01]  /*cf10*/  ISETP.LT.OR P3, PT, R34, 0x29, !P0 ;  /* 0x000000292200780c */ /* 0x000fe20004761670 */
[----:B------:R-:W-:Y:S01]  /*cf20*/  FMUL R198, R198, UR24 ;  /* 0x00000018c6c67c20 */ /* 0x000fe20008400000 */
[----:B------:R-:W-:Y:S01]  /*cf30*/  F2FP.SATFINITE.E5M2.F32.PACK_AB_MERGE_C R197, RZ, R197, RZ ;  /* 0x000000c5ffc5723e */ /* 0x000fe200048060ff */
[----:B------:R-:W-:Y:S01]  /*cf40*/  @!P4 STG.E.U8 desc[UR22][R26.64+0x21], R207 ;  /* 0x000021cf1a00c986 */ /* 0x000fe2000c101116 */
[----:B------:R-:W-:Y:S01]  /*cf50*/  ISETP.LT.OR P4, PT, R34, 0x2a, !P0 ;  /* 0x0000002a2200780c */ /* 0x000fe20004781670 */
[----:B------:R-:W-:Y:S01]  /*cf60*/  FMUL R196, R196, UR24 ;  /* 0x00000018c4c47c20 */ /* 0x000fe20008400000 */
[----:B------:R-:W-:Y:S01]  /*cf70*/  FMUL R195, R195, UR24 ;  /* 0x00000018c3c37c20 */ /* 0x000fe20008400000 */
        /* <DEDUP_REMOVED lines=27> */
[----:B------:R-:W-:Y:S01]  /*d130*/  FMUL R186, R186, UR24 ;  /* 0x00000018baba7c20 */ /* 0x000fe20008400000 */
        /* <DEDUP_REMOVED lines=154> */
[----:B-----5:R-:W-:Y:S01]  /*dae0*/  FMUL R5, R5, UR24 ;  /* 0x0000001805057c20 */ /* 0x020fe20008400000 */
[----:B0-----:R-:W-:Y:S01]  /*daf0*/  F2FP.SATFINITE.E5M2.F32.PACK_AB_MERGE_C R29, RZ, R170, RZ ;  /* 0x000000aaff1d723e */ /* 0x001fe200048060ff */
[----:B------:R-:W-:Y:S01]  /*db00*/  FMUL R0, R0, UR24 ;  /* 0x0000001800007c20 */ /* 0x000fe20008400000 */
[----:B-1----:R-:W-:Y:S01]  /*db10*/  F2FP.SATFINITE.E5M2.F32.PACK_AB_MERGE_C R33, RZ, R164, RZ ;  /* 0x000000a4ff21723e */ /* 0x002fe200048060ff */
[----:B------:R-:W-:Y:S01]  /*db20*/  FMUL R6, R6, UR24 ;  /* 0x0000001806067c20 */ /* 0x000fe20008400000 */
[----:B------:R-:W-:Y:S01]  /*db30*/  F2FP.SATFINITE.E5M2.F32.PACK_AB_MERGE_C R7, RZ, R7, RZ ;  /* 0x00000007ff07723e */ /* 0x000fe200048060ff */
[----:B------:R0:W-:Y:S01]  /*db40*/  @!P5 STG.E.U8 desc[UR22][R24.64+0x70], R29 ;  /* 0x0000701d1800d986 */ /* 0x0001e2000c101116 */
[----:B------:R-:W-:Y:S01]  /*db50*/  ISETP.LT.OR P5, PT, R34, 0x79, !P1 ;  /* 0x000000792200780c */ /* 0x000fe20004fa1670 */
[----:B------:R-:W-:Y:S01]  /*db60*/  FMUL R2, R2, UR24 ;  /* 0x0000001802027c20 */ /* 0x000fe20008400000 */
[----:B------:R-:W-:Y:S01]  /*db70*/  F2FP.SATFINITE.E5M2.F32.PACK_AB_MERGE_C R5, RZ, R5, RZ ;  /* 0x00000005ff05723e */ /* 0x000fe200048060ff */
[----:B------:R1:W-:Y:S01]  /*db80*/  @!P3 STG.E.U8 desc[UR22][R26.64+0x70], R31 ;  /* 0x0000701f1a00b986 */ /* 0x0003e2000c101116 */
[----:B------:R-:W-:Y:S01]  /*db90*/  ISETP.LT.OR P3, PT, R34, 0x79, !P0 ;  /* 0x000000792200780c */ /* 0x000fe20004761670 */
[----:B------:R-:W-:Y:S01]  /*dba0*/  FMUL R3, R3, UR24 ;  /* 0x0000001803037c20 */ /* 0x000fe20008400000 */
[----:B------:R-:W-:Y:S01]  /*dbb0*/  FMUL R4, R4, UR24 ;  /* 0x0000001804047c20 */ /* 0x000fe20008400000 */
[----:B------:R-:W-:Y:S01]  /*dbc0*/  @!P4 STG.E.U8 desc[UR22][R26.64+0x71], R167 ;  /* 0x000071a71a00c986 */ /* 0x000fe2000c101116 */
[----:B------:R-:W-:-:S03]  /*dbd0*/  ISETP.LT.OR P4, PT, R34, 0x7a, !P0 ;  /* 0x0000007a2200780c */ /* 0x000fc60004781670 */
[----:B------:R-:W-:Y:S01]  /*dbe0*/  @!P6 STG.E.U8 desc[UR22][R24.64+0x79], R165 ;  /* 0x000079a51800e986 */ /* 0x000fe2000c101116 */
[----:B------:R-:W-:Y:S02]  /*dbf0*/  ISETP.LT.OR P6, PT, R34, 0x82, !P1 ;  /* 0x000000822200780c */ /* 0x000fe40004fc1670 */
[----:B0-----:R-:W-:Y:S01]  /*dc00*/  F2FP.SATFINITE.E5M2.F32.PACK_AB_MERGE_C R29, RZ, R166, RZ ;  /* 0x000000a6ff1d723e */ /* 0x001fe200048060ff */
[----:B------:R-:W4:Y:S01]  /*dc10*/  LDL.LU R220, [R1+0x14] ;  /* 0x0000140001dc7983 */ /* 0x000f220000300800 */
[----:B-1----:R-:W-:-:S03]  /*dc20*/  F2FP.SATFINITE.E5M2.F32.PACK_AB_MERGE_C R31, RZ, R160, RZ ;  /* 0x000000a0ff1f723e */ /* 0x002fc600048060ff */
[----:B------:R0:W-:Y:S01]  /*dc30*/  @!P5 STG.E.U8 desc[UR22][R24.64+0x78], R29 ;  /* 0x0000781d1800d986 */ /* 0x0001e2000c101116 */
[----:B------:R-:W-:-:S03]  /*dc40*/  ISETP.LT.OR P5, PT, R34, 0x81, !P1 ;  /* 0x000000812200780c */ /* 0x000fc60004fa1670 */
[----:B------:R1:W-:Y:S01]  /*dc50*/  @!P3 STG.E.U8 desc[UR22][R26.64+0x78], R33 ;  /* 0x000078211a00b986 */ /* 0x0003e2000c101116 */
[----:B------:R-:W-:-:S03]  /*dc60*/  ISETP.LT.OR P3, PT, R34, 0x81, !P0 ;  /* 0x000000812200780c */ /* 0x000fc60004761670 */
        /* <DEDUP_REMOVED lines=26> */
[----:B0-----:R-:W-:Y:S02]  /*de10*/  F2FP.SATFINITE.E5M2.F32.PACK_AB_MERGE_C R29, RZ, R154, RZ ;  /* 0x0000009aff1d723e */ /* 0x001fe400048060ff */
[----:B-1----:R-:W-:-:S03]  /*de20*/  F2FP.SATFINITE.E5M2.F32.PACK_AB_MERGE_C R33, RZ, R20, RZ ;  /* 0x00000014ff21723e */ /* 0x002fc600048060ff */
[----:B------:R0:W-:Y:S01]  /*de30*/  @!P5 STG.E.U8 desc[UR22][R24.64+0x90], R29 ;  /* 0x0000901d1800d986 */ /* 0x0001e2000c101116 */
[----:B------:R-:W-:-:S03]  /*de40*/  ISETP.LT.OR P5, PT, R34, 0x99, !P1 ;  /* 0x000000992200780c */ /* 0x000fc60004fa1670 */
[----:B------:R-:W-:Y:S01]  /*de50*/  @!P3 STG.E.U8 desc[UR22][R26.64+0x90], R31 ;  /* 0x0000901f1a00b986 */ /* 0x000fe2000c101116 */
[----:B------:R-:W-:-:S03]  /*de60*/  ISETP.LT.OR P3, PT, R34, 0x99, !P0 ;  /* 0x000000992200780c */ /* 0x000fc60004761670 */
[----:B------:R1:W-:Y:S01]  /*de70*/  @!P4 STG.E.U8 desc[UR22][R26.64+0x91], R23 ;  /* 0x000091171a00c986 */ /* 0x0003e2000c101116 */
[----:B------:R-:W-:-:S03]  /*de80*/  ISETP.LT.OR P4, PT, R34, 0x9a, !P0 ;  /* 0x0000009a2200780c */ /* 0x000fc60004781670 */
[----:B------:R2:W-:Y:S01]  /*de90*/  @!P6 STG.E.U8 desc[UR22][R24.64+0x99], R21 ;  /* 0x000099151800e986 */ /* 0x0005e2000c101116 */
[----:B------:R-:W-:Y:S02]  /*dea0*/  ISETP.LT.OR P6, PT, R34, 0xa2, !P1 ;  /* 0x000000a22200780c */ /* 0x000fe40004fc1670 */
[----:B0-----:R-:W-:-:S05]  /*deb0*/  F2FP.SATFINITE.E5M2.F32.PACK_AB_MERGE_C R29, RZ, R22, RZ ;  /* 0x00000016ff1d723e */ /* 0x001fca00048060ff */
[----:B------:R-:W-:Y:S01]  /*dec0*/  @!P5 STG.E.U8 desc[UR22][R24.64+0x98], R29 ;  /* 0x0000981d1800d986 */ /* 0x000fe2000c101116 */
[C---:B------:R-:W-:Y:S02]  /*ded0*/  ISETP.LT.OR P5, PT, R34.reuse, 0xa1, !P1 ;  /* 0x000000a12200780c */ /* 0x040fe40004fa1670 */
[----:B-1----:R-:W-:Y:S01]  /*dee0*/  F2FP.SATFINITE.E5M2.F32.PACK_AB_MERGE_C R23, RZ, R18, RZ ;  /* 0x00000012ff17723e */ /* 0x002fe200048060ff */
[----:B------:R-:W-:Y:S01]  /*def0*/  @!P3 STG.E.U8 desc[UR22][R26.64+0x98], R33 ;  /* 0x000098211a00b986 */ /* 0x000fe2000c101116 */
[C---:B------:R-:W-:Y:S02]  /*df00*/  ISETP.LT.OR P3, PT, R34.reuse, 0xa1, !P0 ;  /* 0x000000a12200780c */ /* 0x040fe40004761670 */
[----:B--2---:R-:W-:Y:S01]  /*df10*/  F2FP.SATFINITE.E5M2.F32.PACK_AB_MERGE_C R21, RZ, R16, RZ ;  /* 0x00000010ff15723e */ /* 0x004fe200048060ff */
[----:B------:R0:W-:Y:S01]  /*df20*/  @!P4 STG.E.U8 desc[UR22][R26.64+0x99], R19 ;  /* 0x000099131a00c986 */ /* 0x0001e2000c101116 */
[----:B------:R-:W-:-:S03]  /*df30*/  ISETP.LT.OR P4, PT, R34, 0xa2, !P0 ;  /* 0x000000a22200780c */ /* 0x000fc60004781670 */
[----:B------:R1:W-:Y:S01]  /*df40*/  @!P6 STG.E.U8 desc[UR22][R24.64+0xa1], R17 ;  /* 0x0000a1111800e986 */ /* 0x0003e2000c101116 */
[----:B------:R-:W-:-:S03]  /*df50*/  ISETP.LT.OR P6, PT, R34, 0xaa, !P1 ;  /* 0x000000aa2200780c */ /* 0x000fc60004fc1670 */
[----:B------:R-:W-:Y:S01]  /*df60*/  @!P5 STG.E.U8 desc[UR22][R24.64+0xa0], R23 ;  /* 0x0000a0171800d986 */ /* 0x000fe2000c101116 */
[----:B------:R-:W-:-:S03]  /*df70*/  ISETP.LT.OR P5, PT, R34, 0xa9, !P1 ;  /* 0x000000a92200780c */ /* 0x000fc60004fa1670 */
[----:B------:R-:W-:Y:S01]  /*df80*/  @!P3 STG.E.U8 desc[UR22][R26.64+0xa0], R21 ;  /* 0x0000a0151a00b986 */ /* 0x000fe2000c101116 */
[C---:B------:R-:W-:Y:S02]  /*df90*/  ISETP.LT.OR P3, PT, R34.reuse, 0xa9, !P0 ;  /* 0x000000a92200780c */ /* 0x040fe40004761670 */
[----:B0-----:R-:W-:Y:S01]  /*dfa0*/  F2FP.SATFINITE.E5M2.F32.PACK_AB_MERGE_C R19, RZ, R14, RZ ;  /* 0x0000000eff13723e */ /* 0x001fe200048060ff */
[----:B------:R0:W-:Y:S01]  /*dfb0*/  @!P4 STG.E.U8 desc[UR22][R26.64+0xa1], R15 ;  /* 0x0000a10f1a00c986 */ /* 0x0001e2000c101116 */
[C---:B------:R-:W-:Y:S02]  /*dfc0*/  ISETP.LT.OR P4, PT, R34.reuse, 0xaa, !P0 ;  /* 0x000000aa2200780c */ /* 0x040fe40004781670 */
[----:B-1----:R-:W-:Y:S01]  /*dfd0*/  F2FP.SATFINITE.E5M2.F32.PACK_AB_MERGE_C R17, RZ, R12, RZ ;  /* 0x0000000cff11723e */ /* 0x002fe200048060ff */
        /* <DEDUP_REMOVED lines=15> */
[----:B0-----:R-:W-:Y:S02]  /*e0d0*/  F2FP.SATFINITE.E5M2.F32.PACK_AB_MERGE_C R11, RZ, R6, RZ ;  /* 0x00000006ff0b723e */ /* 0x001fe400048060ff */
[C---:B------:R-:W-:Y:S01]  /*e0e0*/  ISETP.LT.OR P3, PT, R34.reuse, 0xb9, !P0 ;  /* 0x000000b92200780c */ /* 0x040fe20004761670 */
[----:B------:R0:W-:Y:S01]  /*e0f0*/  @!P4 STG.E.U8 desc[UR22][R26.64+0xb1], R7 ;  /* 0x0000b1071a00c986 */ /* 0x0001e2000c101116 */
[----:B-1----:R-:W-:Y:S02]  /*e100*/  F2FP.SATFINITE.E5M2.F32.PACK_AB_MERGE_C R9, RZ, R4, RZ ;  /* 0x00000004ff09723e */ /* 0x002fe400048060ff */
[C---:B------:R-:W-:Y:S01]  /*e110*/  ISETP.LT.OR P4, PT, R34.reuse, 0xba, !P0 ;  /* 0x000000ba2200780c */ /* 0x040fe20004781670 */
[----:B------:R1:W-:Y:S04]  /*e120*/  @!P6 STG.E.U8 desc[UR22][R24.64+0xb9], R5 ;  /* 0x0000b9051800e986 */ /* 0x0003e8000c101116 */
[----:B------:R2:W-:Y:S01]  /*e130*/  @!P5 STG.E.U8 desc[UR22][R24.64+0xb8], R11 ;  /* 0x0000b80b1800d986 */ /* 0x0005e2000c101116 */
[----:B------:R-:W-:Y:S01]  /*e140*/  FMUL R4, R227, UR24 ;  /* 0x00000018e3047c20 */ /* 0x000fe20008400000 */
[----:B------:R-:W-:-:S02]  /*e150*/  ISETP.LT.OR P5, PT, R34, 0xc1, !P1 ;  /* 0x000000c12200780c */ /* 0x000fc40004fa1670 */
[----:B0-----:R-:W-:Y:S02]  /*e160*/  F2FP.SATFINITE.E5M2.F32.PACK_AB_MERGE_C R7, RZ, R3, RZ ;  /* 0x00000003ff07723e */ /* 0x001fe400048060ff */
[----:B-1----:R-:W-:Y:S01]  /*e170*/  F2FP.SATFINITE.E5M2.F32.PACK_AB_MERGE_C R5, RZ, R0, RZ ;  /* 0x00000000ff05723e */ /* 0x002fe200048060ff */
[----:B---3--:R-:W-:Y:S01]  /*e180*/  FMUL R0, R222, UR24 ;  /* 0x00000018de007c20 */ /* 0x008fe20008400000 */
[----:B------:R-:W-:Y:S01]  /*e190*/  ISETP.LT.OR P6, PT, R34, 0xc2, !P1 ;  /* 0x000000c22200780c */ /* 0x000fe20004fc1670 */
[----:B------:R-:W3:Y:S01]  /*e1a0*/  LDL.LU R222, [R1+0x20] ;  /* 0x0000200001de7983 */ /* 0x000ee20000300800 */
[----:B--2---:R-:W-:Y:S02]  /*e1b0*/  F2FP.SATFINITE.E5M2.F32.PACK_AB_MERGE_C R11, RZ, R2, RZ ;  /* 0x00000002ff0b723e */ /* 0x004fe400048060ff */
[----:B------:R-:W-:Y:S01]  /*e1c0*/  F2FP.SATFINITE.E5M2.F32.PACK_AB_MERGE_C R13, RZ, R0, RZ ;  /* 0x00000000ff0d723e */ /* 0x000fe200048060ff */
[----:B----4-:R-:W-:Y:S01]  /*e1d0*/  FMUL R0, R224, UR24 ;  /* 0x00000018e0007c20 */ /* 0x010fe20008400000 */
[----:B------:R-:W-:Y:S01]  /*e1e0*/  FMUL R2, R225, UR24 ;  /* 0x00000018e1027c20 */ /* 0x000fe20008400000 */
[----:B------:R-:W2:Y:S04]  /*e1f0*/  LDL.LU R224, [R1+0x24] ;  /* 0x0000240001e07983 */ /* 0x000ea80000300800 */
[----:B------:R-:W4:Y:S01]  /*e200*/  LDL.LU R225, [R1+0x28] ;  /* 0x0000280001e17983 */ /* 0x000f220000300800 */
[----:B------:R-:W-:-:S03]  /*e210*/  FMUL R3, R226, UR24 ;  /* 0x00000018e2037c20 */ /* 0x000fc60008400000 */
[----:B------:R-:W4:Y:S04]  /*e220*/  LDL.LU R226, [R1+0x2c] ;  /* 0x00002c0001e27983 */ /* 0x000f280000300800 */
[----:B------:R-:W4:Y:S04]  /*e230*/  LDL.LU R227, [R1+0x30] ;  /* 0x0000300001e37983 */ /* 0x000f280000300800 */
[----:B------:R-:W-:Y:S01]  /*e240*/  @!P3 STG.E.U8 desc[UR22][R26.64+0xb8], R9 ;  /* 0x0000b8091a00b986 */ /* 0x000fe2000c101116 */
[----:B------:R-:W-:-:S03]  /*e250*/  ISETP.LT.OR P3, PT, R34, 0xc1, !P0 ;  /* 0x000000c12200780c */ /* 0x000fc60004761670 */
[----:B------:R0:W-:Y:S01]  /*e260*/  @!P4 STG.E.U8 desc[UR22][R26.64+0xb9], R7 ;  /* 0x0000b9071a00c986 */ /* 0x0001e2000c101116 */
[----:B------:R-:W-:-:S03]  /*e270*/  ISETP.LT.OR P4, PT, R34, 0xc2, !P0 ;  /* 0x000000c22200780c */ /* 0x000fc60004781670 */
[----:B------:R-:W-:Y:S01]  /*e280*/  @!P5 STG.E.U8 desc[UR22][R24.64+0xc0], R11 ;  /* 0x0000c00b1800d986 */ /* 0x000fe2000c101116 */
[----:B------:R-:W-:-:S03]  /*e290*/  ISETP.LT.OR P5, PT, R34, 0xc9, !P1 ;  /* 0x000000c92200780c */ /* 0x000fc60004fa1670 */
[----:B------:R1:W-:Y:S01]  /*e2a0*/  @!P6 STG.E.U8 desc[UR22][R24.64+0xc1], R5 ;  /* 0x0000c1051800e986 */ /* 0x0003e2000c101116 */
[----:B0-----:R-:W-:-:S03]  /*e2b0*/  F2FP.SATFINITE.E5M2.F32.PACK_AB_MERGE_C R7, RZ, R0, RZ ;  /* 0x00000000ff07723e */ /* 0x001fc600048060ff */
[----:B------:R-:W-:Y:S01]  /*e2c0*/  @!P3 STG.E.U8 desc[UR22][R26.64+0xc0], R13 ;  /* 0x0000c00d1a00b986 */ /* 0x000fe2000c101116 */
[C---:B------:R-:W-:Y:S02]  /*e2d0*/  ISETP.LT.OR P6, PT, R34.reuse, 0xca, !P1 ;  /* 0x000000ca2200780c */ /* 0x040fe40004fc1670 */
[----:B-1----:R-:W-:Y:S01]  /*e2e0*/  F2FP.SATFINITE.E5M2.F32.PACK_AB_MERGE_C R5, RZ, R2, RZ ;  /* 0x00000002ff05723e */ /* 0x002fe200048060ff */
[----:B------:R0:W-:Y:S01]  /*e2f0*/  @!P4 STG.E.U8 desc[UR22][R26.64+0xc1], R7 ;  /* 0x0000c1071a00c986 */ /* 0x0001e2000c101116 */
[C---:B------:R-:W-:Y:S02]  /*e300*/  ISETP.LT.OR P3, PT, R34.reuse, 0xc9, !P0 ;  /* 0x000000c92200780c */ /* 0x040fe40004761670 */
[C---:B------:R-:W-:Y:S01]  /*e310*/  ISETP.LT.OR P4, PT, R34.reuse, 0xca, !P0 ;  /* 0x000000ca2200780c */ /* 0x040fe20004781670 */
[----:B------:R1:W-:Y:S01]  /*e320*/  @!P5 STG.E.U8 desc[UR22][R24.64+0xc8], R5 ;  /* 0x0000c8051800d986 */ /* 0x0003e2000c101116 */
[----:B------:R-:W-:Y:S02]  /*e330*/  ISETP.LT.OR P5, PT, R34, 0xd1, !P1 ;  /* 0x000000d12200780c */ /* 0x000fe40004fa1670 */
[----:B------:R-:W-:-:S02]  /*e340*/  F2FP.SATFINITE.E5M2.F32.PACK_AB_MERGE_C R9, RZ, R3, RZ ;  /* 0x00000003ff09723e */ /* 0x000fc400048060ff */
[----:B------:R-:W-:-:S03]  /*e350*/  F2FP.SATFINITE.E5M2.F32.PACK_AB_MERGE_C R11, RZ, R4, RZ ;  /* 0x00000004ff0b723e */ /* 0x000fc600048060ff */
[----:B------:R1:W-:Y:S04]  /*e360*/  @!P6 STG.E.U8 desc[UR22][R24.64+0xc9], R9 ;  /* 0x0000c9091800e986 */ /* 0x0003e8000c101116 */
[----:B------:R-:W-:Y:S01]  /*e370*/  @!P3 STG.E.U8 desc[UR22][R26.64+0xc8], R11 ;  /* 0x0000c80b1a00b986 */ /* 0x000fe2000c101116 */
[----:B------:R-:W-:-:S03]  /*e380*/  FMUL R0, R220, UR24 ;  /* 0x00000018dc007c20 */ /* 0x000fc60008400000 */
[----:B------:R-:W4:Y:S02]  /*e390*/  LDL.LU R220, [R1+0x34] ;  /* 0x0000340001dc7983 */ /* 0x000f240000300800 */
[----:B0-----:R-:W-:Y:S01]  /*e3a0*/  F2FP.SATFINITE.E5M2.F32.PACK_AB_MERGE_C R7, RZ, R0, RZ ;  /* 0x00000000ff07723e */ /* 0x001fe200048060ff */
[----:B------:R-:W-:Y:S02]  /*e3b0*/  FMUL R2, R221, UR24 ;  /* 0x00000018dd027c20 */ /* 0x000fe40008400000 */
[----:B------:R-:W4:Y:S03]  /*e3c0*/  LDL.LU R221, [R1+0x38] ;  /* 0x0000380001dd7983 */ /* 0x000f260000300800 */
[----:B-1----:R-:W-:Y:S01]  /*e3d0*/  F2FP.SATFINITE.E5M2.F32.PACK_AB_MERGE_C R5, RZ, R2, RZ ;  /* 0x00000002ff05723e */ /* 0x002fe200048060ff */
[----:B------:R-:W-:Y:S04]  /*e3e0*/  @!P4 STG.E.U8 desc[UR22][R26.64+0xc9], R7 ;  /* 0x0000c9071a00c986 */ /* 0x000fe8000c101116 */
[----:B------:R0:W-:Y:S01]  /*e3f0*/  @!P5 STG.E.U8 desc[UR22][R24.64+0xd0], R5 ;  /* 0x0000d0051800d986 */ /* 0x0001e2000c101116 */
[----:B------:R-:W-:-:S03]  /*e400*/  FMUL R3, R223, UR24 ;  /* 0x00000018df037c20 */ /* 0x000fc60008400000 */
[----:B------:R-:W4:Y:S02]  /*e410*/  LDL.LU R223, [R1+0x3c] ;  /* 0x00003c0001df7983 */ /* 0x000f240000300800 */
[----:B------:R-:W-:Y:S01]  /*e420*/  F2FP.SATFINITE.E5M2.F32.PACK_AB_MERGE_C R9, RZ, R3, RZ ;  /* 0x00000003ff09723e */ /* 0x000fe200048060ff */
[----:B---3--:R-:W-:Y:S02]  /*e430*/  FMUL R0, R222, UR24 ;  /* 0x00000018de007c20 */ /* 0x008fe40008400000 */
[----:B------:R-:W3:Y:S03]  /*e440*/  LDL.LU R222, [R1+0x40] ;  /* 0x0000400001de7983 */ /* 0x000ee60000300800 */
[----:B------:R-:W-:Y:S01]  /*e450*/  F2FP.SATFINITE.E5M2.F32.PACK_AB_MERGE_C R13, RZ, R0, RZ ;  /* 0x00000000ff0d723e */ /* 0x000fe200048060ff */
[----:B--2---:R-:W-:Y:S02]  /*e460*/  FMUL R2, R224, UR24 ;  /* 0x00000018e0027c20 */ /* 0x004fe40008400000 */
[----:B------:R-:W2:Y:S01]  /*e470*/  LDL.LU R224, [R1+0x44] ;  /* 0x0000440001e07983 */ /* 0x000ea20000300800 */
[----:B----4-:R-:W-:-:S03]  /*e480*/  FMUL R0, R225, UR24 ;  /* 0x00000018e1007c20 */ /* 0x010fc60008400000 */
[----:B------:R-:W4:Y:S01]  /*e490*/  LDL.LU R225, [R1+0x48] ;  /* 0x0000480001e17983 */ /* 0x000f220000300800 */
[----:B------:R-:W-:Y:S01]  /*e4a0*/  FMUL R3, R226, UR24 ;  /* 0x00000018e2037c20 */ /* 0x000fe20008400000 */
[----:B0-----:R-:W-:Y:S02]  /*e4b0*/  F2FP.SATFINITE.E5M2.F32.PACK_AB_MERGE_C R5, RZ, R0, RZ ;  /* 0x00000000ff05723e */ /* 0x001fe400048060ff */
[----:B------:R-:W4:Y:S01]  /*e4c0*/  LDL.LU R226, [R1+0x4c] ;  /* 0x00004c0001e27983 */ /* 0x000f220000300800 */
[----:B------:R-:W-:-:S03]  /*e4d0*/  FMUL R0, R227, UR24 ;  /* 0x00000018e3007c20 */ /* 0x000fc60008400000 */
[----:B------:R-:W4:Y:S01]  /*e4e0*/  LDL.LU R227, [R1+0x50] ;  /* 0x0000500001e37983 */ /* 0x000f220000300800 */
[C---:B------:R-:W-:Y:S02]  /*e4f0*/  ISETP.LT.OR P6, PT, R34.reuse, 0xd2, !P1 ;  /* 0x000000d22200780c */ /* 0x040fe40004fc1670 */
[C---:B------:R-:W-:Y:S01]  /*e500*/  ISETP.LT.OR P4, PT, R34.reuse, 0xd2, !P0 ;  /* 0x000000d22200780c */ /* 0x040fe20004781670 */
[----:B------:R-:W4:Y:S01]  /*e510*/  LDL.LU R218, [R1+0x54] ;  /* 0x0000540001da7983 */ /* 0x000f220000300800 */
[C---:B------:R-:W-:Y:S02]  /*e520*/  ISETP.LT.OR P3, PT, R34.reuse, 0xd1, !P0 ;  /* 0x000000d12200780c */ /* 0x040fe40004761670 */
[----:B------:R-:W-:Y:S02]  /*e530*/  ISETP.LT.OR P5, PT, R34, 0xd9, !P1 ;  /* 0x000000d92200780c */ /* 0x000fe40004fa1670 */
[----:B------:R-:W-:Y:S02]  /*e540*/  F2FP.SATFINITE.E5M2.F32.PACK_AB_MERGE_C R7, RZ, R2, RZ ;  /* 0x00000002ff07723e */ /* 0x000fe400048060ff */
[----:B------:R-:W-:-:S03]  /*e550*/  F2FP.SATFINITE.E5M2.F32.PACK_AB_MERGE_C R11, RZ, R0, RZ ;  /* 0x00000000ff0b723e */ /* 0x000fc600048060ff */
[----:B------:R0:W-:Y:S01]  /*e560*/  @!P6 STG.E.U8 desc[UR22][R24.64+0xd1], R9 ;  /* 0x0000d1091800e986 */ /* 0x0001e2000c101116 */
[----:B------:R-:W-:-:S03]  /*e570*/  ISETP.LT.OR P6, PT, R34, 0xda, !P1 ;  /* 0x000000da2200780c */ /* 0x000fc60004fc1670 */
[----:B------:R-:W-:Y:S01]  /*e580*/  @!P4 STG.E.U8 desc[UR22][R26.64+0xd1], R7 ;  /* 0x0000d1071a00c986 */ /* 0x000fe2000c101116 */
[----:B------:R-:W-:-:S03]  /*e590*/  ISETP.LT.OR P4, PT, R34, 0xda, !P0 ;  /* 0x000000da2200780c */ /* 0x000fc60004781670 */
[----:B------:R-:W-:Y:S01]  /*e5a0*/  @!P3 STG.E.U8 desc[UR22][R26.64+0xd0], R13 ;  /* 0x0000d00d1a00b986 */ /* 0x000fe2000c101116 */
[----:B0-----:R-:W-:-:S03]  /*e5b0*/  F2FP.SATFINITE.E5M2.F32.PACK_AB_MERGE_C R9, RZ, R3, RZ ;  /* 0x00000003ff09723e */ /* 0x001fc600048060ff */
[----:B------:R0:W-:Y:S04]  /*e5c0*/  @!P5 STG.E.U8 desc[UR22][R24.64+0xd8], R5 ;  /* 0x0000d8051800d986 */ /* 0x0001e8000c101116 */
[----:B------:R1:W-:Y:S01]  /*e5d0*/  @!P6 STG.E.U8 desc[UR22][R24.64+0xd9], R9 ;  /* 0x0000d9091800e986 */ /* 0x0003e2000c101116 */
[----:B------:R-:W-:-:S03]  /*e5e0*/  FMUL R0, R220, UR24 ;  /* 0x00000018dc007c20 */ /* 0x000fc60008400000 */
[----:B------:R-:W4:Y:S02]  /*e5f0*/  LDL.LU R220, [R1+0x58] ;  /* 0x0000580001dc7983 */ /* 0x000f240000300800 */
[----:B0-----:R-:W-:Y:S01]  /*e600*/  F2FP.SATFINITE.E5M2.F32.PACK_AB_MERGE_C R5, RZ, R0, RZ ;  /* 0x00000000ff05723e */ /* 0x001fe200048060ff */
[----:B------:R-:W-:Y:S02]  /*e610*/  FMUL R2, R221, UR24 ;  /* 0x00000018dd027c20 */ /* 0x000fe40008400000 */
[----:B------:R-:W4:Y:S03]  /*e620*/  LDL.LU R221, [R1+0x5c] ;  /* 0x00005c0001dd7983 */ /* 0x000f260000300800 */
[----:B------:R-:W-:Y:S01]  /*e630*/  F2FP.SATFINITE.E5M2.F32.PACK_AB_MERGE_C R7, RZ, R2, RZ ;  /* 0x00000002ff07723e */ /* 0x000fe200048060ff */
[----:B------:R0:W-:Y:S01]  /*e640*/  @!P4 STG.E.U8 desc[UR22][R26.64+0xd9], R5 ;  /* 0x0000d9051a00c986 */ /* 0x0001e2000c101116 */
[----:B------:R-:W-:-:S03]  /*e650*/  FMUL R3, R223, UR24 ;  /* 0x00000018df037c20 */ /* 0x000fc60008400000 */
[----:B------:R-:W4:Y:S02]  /*e660*/  LDL.LU R223, [R1+0x60] ;  /* 0x0000600001df7983 */ /* 0x000f240000300800 */
[----:B-1----:R-:W-:Y:S01]  /*e670*/  F2FP.SATFINITE.E5M2.F32.PACK_AB_MERGE_C R9, RZ, R3, RZ ;  /* 0x00000003ff09723e */ /* 0x002fe200048060ff */
[----:B---3--:R-:W-:Y:S02]  /*e680*/  FMUL R4, R222, UR24 ;  /* 0x00000018de047c20 */ /* 0x008fe40008400000 */
[----:B------:R-:W3:Y:S01]  /*e690*/  LDL.LU R222, [R1+0x64] ;  /* 0x0000640001de7983 */ /* 0x000ee20000300800 */
[----:B--2---:R-:W-:-:S03]  /*e6a0*/  FMUL R0, R224, UR24 ;  /* 0x00000018e0007c20 */ /* 0x004fc60008400000 */
[----:B------:R-:W2:Y:S01]  /*e6b0*/  LDL.LU R224, [R1+0x68] ;  /* 0x0000680001e07983 */ /* 0x000ea20000300800 */
[----:B----4-:R-:W-:Y:S01]  /*e6c0*/  FMUL R2, R225, UR24 ;  /* 0x00000018e1027c20 */ /* 0x010fe20008400000 */
[----:B0-----:R-:W-:Y:S02]  /*e6d0*/  F2FP.SATFINITE.E5M2.F32.PACK_AB_MERGE_C R5, RZ, R0, RZ ;  /* 0x00000000ff05723e */ /* 0x001fe400048060ff */
[----:B------:R-:W4:Y:S01]  /*e6e0*/  LDL.LU R225, [R1+0x6c] ;  /* 0x00006c0001e17983 */ /* 0x000f220000300800 */
[----:B------:R-:W-:-:S03]  /*e6f0*/  FMUL R3, R226, UR24 ;  /* 0x00000018e2037c20 */ /* 0x000fc60008400000 */
[----:B------:R-:W4:Y:S01]  /*e700*/  LDL.LU R226, [R1+0x70] ;  /* 0x0000700001e27983 */ /* 0x000f220000300800 */
[----:B------:R-:W-:-:S03]  /*e710*/  FMUL R0, R227, UR24 ;  /* 0x00000018e3007c20 */ /* 0x000fc60008400000 */
[----:B------:R-:W4:Y:S01]  /*e720*/  LDL.LU R227, [R1+0x74] ;  /* 0x0000740001e37983 */ /* 0x000f220000300800 */
[C---:B------:R-:W-:Y:S02]  /*e730*/  ISETP.LT.OR P3, PT, R34.reuse, 0xd9, !P0 ;  /* 0x000000d92200780c */ /* 0x040fe40004761670 */
[C---:B------:R-:W-:Y:S02]  /*e740*/  ISETP.LT.OR P5, PT, R34.reuse, 0xe1, !P1 ;  /* 0x000000e12200780c */ /* 0x040fe40004fa1670 */
[C---:B------:R-:W-:Y:S02]  /*e750*/  ISETP.LT.OR P6, PT, R34.reuse, 0xe2, !P1 ;  /* 0x000000e22200780c */ /* 0x040fe40004fc1670 */
[----:B------:R-:W-:-:S07]  /*e760*/  ISETP.LT.OR P4, PT, R34, 0xe2, !P0 ;  /* 0x000000e22200780c */ /* 0x000fce0004781670 */
[----:B------:R-:W-:Y:S01]  /*e770*/  @!P3 STG.E.U8 desc[UR22][R26.64+0xd8], R11 ;  /* 0x0000d80b1a00b986 */ /* 0x000fe2000c101116 */
[----:B------:R-:W-:-:S03]  /*e780*/  ISETP.LT.OR P3, PT, R34, 0xe1, !P0 ;  /* 0x000000e12200780c */ /* 0x000fc60004761670 */
[----:B------:R0:W-:Y:S01]  /*e790*/  @!P5 STG.E.U8 desc[UR22][R24.64+0xe0], R7 ;  /* 0x0000e0071800d986 */ /* 0x0001e2000c101116 */
[----:B------:R-:W-:-:S03]  /*e7a0*/  ISETP.LT.OR P5, PT, R34, 0xe9, !P1 ;  /* 0x000000e92200780c */ /* 0x000fc60004fa1670 */
[----:B------:R1:W-:Y:S01]  /*e7b0*/  @!P6 STG.E.U8 desc[UR22][R24.64+0xe1], R9 ;  /* 0x0000e1091800e986 */ /* 0x0003e2000c101116 */
[----:B------:R-:W-:Y:S02]  /*e7c0*/  ISETP.LT.OR P6, PT, R34, 0xea, !P1 ;  /* 0x000000ea2200780c */ /* 0x000fe40004fc1670 */
[----:B------:R-:W-:Y:S01]  /*e7d0*/  F2FP.SATFINITE.E5M2.F32.PACK_AB_MERGE_C R13, RZ, R4, RZ ;  /* 0x00000004ff0d723e */ /* 0x000fe200048060ff */
[----:B------:R1:W-:Y:S01]  /*e7e0*/  @!P4 STG.E.U8 desc[UR22][R26.64+0xe1], R5 ;  /* 0x0000e1051a00c986 */ /* 0x0003e2000c101116 */
[----:B0-----:R-:W-:-:S03]  /*e7f0*/  F2FP.SATFINITE.E5M2.F32.PACK_AB_MERGE_C R7, RZ, R2, RZ ;  /* 0x00000002ff07723e */ /* 0x001fc600048060ff */
[----:B------:R-:W-:Y:S01]  /*e800*/  @!P3 STG.E.U8 desc[UR22][R26.64+0xe0], R13 ;  /* 0x0000e00d1a00b986 */ /* 0x000fe2000c101116 */
[----:B-1----:R-:W-:-:S03]  /*e810*/  F2FP.SATFINITE.E5M2.F32.PACK_AB_MERGE_C R9, RZ, R3, RZ ;  /* 0x00000003ff09723e */ /* 0x002fc600048060ff */
[----:B------:R0:W-:Y:S01]  /*e820*/  @!P5 STG.E.U8 desc[UR22][R24.64+0xe8], R7 ;  /* 0x0000e8071800d986 */ /* 0x0001e2000c101116 */
[C---:B------:R-:W-:Y:S02]  /*e830*/  ISETP.LT.OR P3, PT, R34.reuse, 0xe9, !P0 ;  /* 0x000000e92200780c */ /* 0x040fe40004761670 */
[C---:B------:R-:W-:Y:S01]  /*e840*/  ISETP.LT.OR P4, PT, R34.reuse, 0xea, !P0 ;  /* 0x000000ea2200780c */ /* 0x040fe20004781670 */
[----:B------:R1:W-:Y:S01]  /*e850*/  @!P6 STG.E.U8 desc[UR22][R24.64+0xe9], R9 ;  /* 0x0000e9091800e986 */ /* 0x0003e2000c101116 */
[----:B------:R-:W-:Y:S01]  /*e860*/  ISETP.LT.OR P5, PT, R34, 0xf1, !P1 ;  /* 0x000000f12200780c */ /* 0x000fe20004fa1670 */
[----:B------:R-:W-:Y:S01]  /*e870*/  FMUL R2, R218, UR24 ;  /* 0x00000018da027c20 */ /* 0x000fe20008400000 */
[----:B------:R-:W-:Y:S02]  /*e880*/  ISETP.LT.OR P6, PT, R34, 0xf2, !P1 ;  /* 0x000000f22200780c */ /* 0x000fe40004fc1670 */
[----:B------:R-:W-:Y:S02]  /*e890*/  F2FP.SATFINITE.E5M2.F32.PACK_AB_MERGE_C R11, RZ, R0, RZ ;  /* 0x00000000ff0b723e */ /* 0x000fe400048060ff */
[----:B------:R-:W-:-:S03]  /*e8a0*/  F2FP.SATFINITE.E5M2.F32.PACK_AB_MERGE_C R5, RZ, R2, RZ ;  /* 0x00000002ff05723e */ /* 0x000fc600048060ff */
[----:B------:R-:W-:Y:S01]  /*e8b0*/  @!P3 STG.E.U8 desc[UR22][R26.64+0xe8], R11 ;  /* 0x0000e80b1a00b986 */ /* 0x000fe2000c101116 */
[----:B------:R-:W-:-:S03]  /*e8c0*/  ISETP.LT.OR P3, PT, R34, 0xf1, !P0 ;  /* 0x000000f12200780c */ /* 0x000fc60004761670 */
[----:B------:R-:W-:Y:S01]  /*e8d0*/  @!P4 STG.E.U8 desc[UR22][R26.64+0xe9], R5 ;  /* 0x0000e9051a00c986 */ /* 0x000fe2000c101116 */
[C---:B------:R-:W-:Y:S02]  /*e8e0*/  ISETP.LT.OR P4, PT, R34.reuse, 0xf9, !P1 ;  /* 0x000000f92200780c */ /* 0x040fe40004f81670 */
[----:B------:R-:W-:Y:S01]  /*e8f0*/  ISETP.LT.OR P1, PT, R34, 0xfa, !P1 ;  /* 0x000000fa2200780c */ /* 0x000fe20004f21670 */
[----:B------:R-:W-:-:S05]  /*e900*/  FMUL R0, R220, UR24 ;  /* 0x00000018dc007c20 */ /* 0x000fca0008400000 */
[----:B0-----:R-:W-:-:S05]  /*e910*/  F2FP.SATFINITE.E5M2.F32.PACK_AB_MERGE_C R7, RZ, R0, RZ ;  /* 0x00000000ff07723e */ /* 0x001fca00048060ff */
[----:B------:R0:W-:Y:S01]  /*e920*/  @!P5 STG.E.U8 desc[UR22][R24.64+0xf0], R7 ;  /* 0x0000f0071800d986 */ /* 0x0001e2000c101116 */
[----:B------:R-:W-:-:S05]  /*e930*/  FMUL R3, R221, UR24 ;  /* 0x00000018dd037c20 */ /* 0x000fca0008400000 */
[----:B-1----:R-:W-:Y:S02]  /*e940*/  F2FP.SATFINITE.E5M2.F32.PACK_AB_MERGE_C R9, RZ, R3, RZ ;  /* 0x00000003ff09723e */ /* 0x002fe400048060ff */
[----:B------:R-:W-:-:S03]  /*e950*/  ISETP.LT.OR P5, PT, R34, 0xf2, !P0 ;  /* 0x000000f22200780c */ /* 0x000fc600047a1670 */
[----:B------:R1:W-:Y:S01]  /*e960*/  @!P6 STG.E.U8 desc[UR22][R24.64+0xf1], R9 ;  /* 0x0000f1091800e986 */ /* 0x0003e2000c101116 */
[C---:B------:R-:W-:Y:S02]  /*e970*/  ISETP.LT.OR P6, PT, R34.reuse, 0xf9, !P0 ;  /* 0x000000f92200780c */ /* 0x040fe400047c1670 */
[----:B------:R-:W-:Y:S01]  /*e980*/  ISETP.LT.OR P0, PT, R34, 0xfa, !P0 ;  /* 0x000000fa2200780c */ /* 0x000fe20004701670 */
[----:B------:R-:W-:-:S05]  /*e990*/  FMUL R0, R223, UR24 ;  /* 0x00000018df007c20 */ /* 0x000fca0008400000 */
[----:B------:R-:W-:-:S05]  /*e9a0*/  F2FP.SATFINITE.E5M2.F32.PACK_AB_MERGE_C R13, RZ, R0, RZ ;  /* 0x00000000ff0d723e */ /* 0x000fca00048060ff */
[----:B------:R0:W-:Y:S01]  /*e9b0*/  @!P3 STG.E.U8 desc[UR22][R26.64+0xf0], R13 ;  /* 0x0000f00d1a00b986 */ /* 0x0001e2000c101116 */
[----:B---3--:R-:W-:Y:S01]  /*e9c0*/  FMUL R0, R222, UR24 ;  /* 0x00000018de007c20 */ /* 0x008fe20008400000 */
[----:B--2---:R-:W-:Y:S01]  /*e9d0*/  FMUL R2, R224, UR24 ;  /* 0x00000018e0027c20 */ /* 0x004fe20008400000 */
[----:B----4-:R-:W-:-:S03]  /*e9e0*/  FMUL R3, R225, UR24 ;  /* 0x00000018e1037c20 */ /* 0x010fc60008400000 */
[----:B0-----:R-:W-:Y:S01]  /*e9f0*/  F2FP.SATFINITE.E5M2.F32.PACK_AB_MERGE_C R7, RZ, R0, RZ ;  /* 0x00000000ff07723e */ /* 0x001fe200048060ff */
[----:B------:R-:W-:Y:S01]  /*ea00*/  FMUL R4, R226, UR24 ;  /* 0x00000018e2047c20 */ /* 0x000fe20008400000 */
[----:B------:R-:W-:Y:S01]  /*ea10*/  FMUL R5, R227, UR24 ;  /* 0x00000018e3057c20 */ /* 0x000fe20008400000 */
[----:B-1----:R-:W-:Y:S02]  /*ea20*/  F2FP.SATFINITE.E5M2.F32.PACK_AB_MERGE_C R9, RZ, R2, RZ ;  /* 0x00000002ff09723e */ /* 0x002fe400048060ff */
[----:B------:R-:W-:Y:S02]  /*ea30*/  F2FP.SATFINITE.E5M2.F32.PACK_AB_MERGE_C R3, RZ, R3, RZ ;  /* 0x00000003ff03723e */ /* 0x000fe400048060ff */
[----:B------:R-:W-:Y:S02]  /*ea40*/  F2FP.SATFINITE.E5M2.F32.PACK_AB_MERGE_C R11, RZ, R4, RZ ;  /* 0x00000004ff0b723e */ /* 0x000fe400048060ff */
[----:B------:R-:W-:Y:S01]  /*ea50*/  F2FP.SATFINITE.E5M2.F32.PACK_AB_MERGE_C R5, RZ, R5, RZ ;  /* 0x00000005ff05723e */ /* 0x000fe200048060ff */
[----:B------:R0:W-:Y:S04]  /*ea60*/  @!P5 STG.E.U8 desc[UR22][R26.64+0xf1], R7 ;  /* 0x0000f1071a00d986 */ /* 0x0001e8000c101116 */
[----:B------:R0:W-:Y:S04]  /*ea70*/  @!P4 STG.E.U8 desc[UR22][R24.64+0xf8], R9 ;  /* 0x0000f8091800c986 */ /* 0x0001e8000c101116 */
[----:B------:R0:W-:Y:S04]  /*ea80*/  @!P1 STG.E.U8 desc[UR22][R24.64+0xf9], R3 ;  /* 0x0000f90318009986 */ /* 0x0001e8000c101116 */
[----:B------:R0:W-:Y:S04]  /*ea90*/  @!P6 STG.E.U8 desc[UR22][R26.64+0xf8], R11 ;  /* 0x0000f80b1a00e986 */ /* 0x0001e8000c101116 */
[----:B------:R0:W-:Y:S02]  /*eaa0*/  @!P0 STG.E.U8 desc[UR22][R26.64+0xf9], R5 ;  /* 0x0000f9051a008986 */ /* 0x0001e4000c101116 */
.L_x_298:
[----:B------:R-:W-:Y:S05]  /*eab0*/  BSYNC B0 ;  /* 0x0000000000007941 */ /* 0x000fea0003800000 */
.L_x_40:
[----:B------:R-:W2:Y:S01]  /*eac0*/  LDL.LU R22, [R1+0x84] ;  /* 0x0000840001167983 */ /* 0x000ea20000300800 */
[----:B0-----:R-:W-:Y:S01]  /*ead0*/  IMAD.U32 R3, RZ, RZ, UR18 ;  /* 0x00000012ff037e24 */ /* 0x001fe2000f8e00ff */
[----:B------:R-:W-:Y:S02]  /*eae0*/  ULDC.64 UR6, c[0x0][0x650] ;  /* 0x0001940000067ab9 */ /* 0x000fe40000000a00 */
[----:B------:R-:W3:Y:S01]  /*eaf0*/  LDL.LU R19, [R1+0x88] ;  /* 0x0000880001137983 */ /* 0x000ee20000300800 */
[----:B-----5:R-:W-:Y:S01]  /*eb00*/  IMAD.U32 R0, RZ, RZ, UR20 ;  /* 0x00000014ff007e24 */ /* 0x020fe2000f8e00ff */
[----:B------:R0:W-:Y:S01]  /*eb10*/  SYNCS.ARRIVE.TRANS64.A1T0 RZ, [R3+UR29], RZ ;  /* 0x000000ff03ff79a7 */ /* 0x0001e2000810001d */
[----:B------:R-:W-:Y:S02]  /*eb20*/  IMAD.U32 R2, RZ, RZ, UR20 ;  /* 0x00000014ff027e24 */ /* 0x000fe4000f8e00ff */
[----:B------:R-:W-:Y:S02]  /*eb30*/  IMAD.MOV.U32 R4, RZ, RZ, -0x1 ;  /* 0xffffffffff047424 */ /* 0x000fe400078e00ff */
[----:B0-----:R-:W-:Y:S01]  /*eb40*/  IMAD.U32 R3, RZ, RZ, UR15 ;  /* 0x0000000fff037e24 */ /* 0x001fe2000f8e00ff */
[----:B---3--:R-:W-:-:S02]  /*eb50*/  LEA R19, P0, R0, R19, 0x1 ;  /* 0x0000001300137211 */ /* 0x008fc400078008ff */
[----:B------:R-:W-:Y:S02]  /*eb60*/  PRMT R0, RZ, 0x7610, R0 ;  /* 0x00007610ff007816 */ /* 0x000fe40000000000 */
[----:B--2---:R-:W-:Y:S01]  /*eb70*/  LEA.HI.X R22, R2, R22, R3, 0x1, P0 ;  /* 0x0000001602167211 */ /* 0x004fe200000f0c03 */
[----:B------:R-:W-:Y:S01]  /*eb80*/  IMAD.MOV.U32 R2, RZ, RZ, -0x1 ;  /* 0xffffffffff027424 */ /* 0x000fe200078e00ff */
[----:B------:R0:W-:Y:S01]  /*eb90*/  STL [R1+0x88], R19 ;  /* 0x0000881301007387 */ /* 0x0001e20000100800 */
[----:B------:R-:W-:Y:S01]  /*eba0*/  IMAD.MOV.U32 R3, RZ, RZ, -0x1 ;  /* 0xffffffffff037424 */ /* 0x000fe200078e00ff */
[----:B------:R-:W-:Y:S02]  /*ebb0*/  ISETP.GE.U32.AND P0, PT, R19, UR6, PT ;  /* 0x0000000613007c0c */ /* 0x000fe4000bf06070 */
[----:B------:R0:W-:Y:S02]  /*ebc0*/  STL [R1+0x84], R22 ;  /* 0x0000841601007387 */ /* 0x0001e40000100800 */
[----:B------:R-:W-:-:S02]  /*ebd0*/  ISETP.GE.U32.AND.EX P0, PT, R22, UR7, PT, P0 ;  /* 0x0000000716007c0c */ /* 0x000fc4000bf06100 */
[----:B------:R0:W-:Y:S04]  /*ebe0*/  STL [R1+0x8c], R4 ;  /* 0x00008c0401007387 */ /* 0x0001e80000100800 */
[----:B------:R0:W-:Y:S04]  /*ebf0*/  STL [R1+0x7c], R2 ;  /* 0x00007c0201007387 */ /* 0x0001e80000100800 */
[----:B------:R0:W-:Y:S03]  /*ec00*/  STL [R1+0x90], R3 ;  /* 0x0000900301007387 */ /* 0x0001e60000100800 */
[----:B------:R-:W-:Y:S05]  /*ec10*/  @P0 BRA `(.L_x_299) ;  /* 0x0000000400740947 */ /* 0x000fea0003800000 */
[----:B------:R-:W2:Y:S01]  /*ec20*/  S2R R14, SR_CTAID.X ;  /* 0x00000000000e7919 */ /* 0x000ea20000002500 */
[----:B------:R-:W3:Y:S01]  /*ec30*/  LDC.64 R8, c[0x0][0x628] ;  /* 0x00018a00ff087b82 */ /* 0x000ee20000000a00 */
[----:B------:R-:W-:Y:S01]  /*ec40*/  ULDC UR6, c[0x0][0x150] ;  /* 0x0000540000067ab9 */ /* 0x000fe20000000800 */
[----:B------:R-:W-:Y:S01]  /*ec50*/  IMAD.MOV.U32 R6, RZ, RZ, R19 ;  /* 0x000000ffff067224 */ /* 0x000fe200078e0013 */
[----:B------:R-:W0:Y:S01]  /*ec60*/  S2R R16, SR_CTAID.Y ;  /* 0x0000000000107919 */ /* 0x000e220000002600 */
[----:B------:R-:W-:-:S04]  /*ec70*/  IMAD.MOV.U32 R7, RZ, RZ, R22 ;  /* 0x000000ffff077224 */ /* 0x000fc800078e0016 */
[----:B------:R-:W0:Y:S08]  /*ec80*/  LDC R17, c[0x0][0x144] ;  /* 0x00005100ff117b82 */ /* 0x000e300000000800 */
[----:B------:R-:W0:Y:S08]  /*ec90*/  LDC R10, c[0x0][0x630] ;  /* 0x00018c00ff0a7b82 */ /* 0x000e300000000800 */
[----:B------:R-:W0:Y:S01]  /*eca0*/  LDC.64 R12, c[0x0][0x620] ;  /* 0x00018800ff0c7b82 */ /* 0x000e220000000a00 */
[----:B---3--:R-:W-:-:S04]  /*ecb0*/  ISETP.NE.U32.AND P0, PT, R8, RZ, PT ;  /* 0x000000ff0800720c */ /* 0x008fc80003f05070 */
[----:B------:R-:W-:Y:S02]  /*ecc0*/  ISETP.NE.AND.EX P0, PT, R9, RZ, PT, P0 ;  /* 0x000000ff0900720c */ /* 0x000fe40003f05300 */
[----:B--2---:R-:W-:-:S05]  /*ecd0*/  I2FP.F32.U32 R0, R14 ;  /* 0x0000000e00007245 */ /* 0x004fca0000201000 */
[----:B------:R-:W-:-:S04]  /*ece0*/  FMUL R0, R0, UR6 ;  /* 0x0000000600007c20 */ /* 0x000fc80008400000 */
[----:B------:R2:W3:Y:S02]  /*ecf0*/  F2I.U32.TRUNC.NTZ R15, R0 ;  /* 0x00000000000f7305 */ /* 0x0004e4000020f000 */
[----:B------:R-:W-:Y:S05]  /*ed00*/  @!P0 BRA `(.L_x_300) ;  /* 0x0000000000288947 */ /* 0x000fea0003800000 */
[----:B--2---:R-:W2:Y:S02]  /*ed10*/  LDC R0, c[0x0][0x634] ;  /* 0x00018d00ff007b82 */ /* 0x004ea40000000800 */
[----:B--2---:R-:W-:-:S05]  /*ed20*/  IADD3 R7, P0, R19, R0, RZ ;  /* 0x0000000013077210 */ /* 0x004fca0007f1e0ff */
[----:B------:R-:W-:-:S04]  /*ed30*/  IMAD.X R11, RZ, RZ, R22, P0 ;  /* 0x000000ffff0b7224 */ /* 0x000fc800000e0616 */
[----:B0-----:R-:W-:-:S04]  /*ed40*/  IMAD.WIDE.U32 R2, R11, R8, RZ ;  /* 0x000000080b027225 */ /* 0x001fc800078e00ff */
[----:B------:R-:W-:-:S04]  /*ed50*/  IMAD.WIDE.U32 R4, P0, R7, R9, R2 ;  /* 0x0000000907047225 */ /* 0x000fc80007800002 */
[----:B------:R-:W-:-:S04]  /*ed60*/  IMAD.WIDE.U32 R2, R7, R8, RZ ;  /* 0x0000000807027225 */ /* 0x000fc800078e00ff */
[----:B------:R-:W-:Y:S01]  /*ed70*/  IMAD.X R7, RZ, RZ, RZ, P0 ;  /* 0x000000ffff077224 */ /* 0x000fe200000e06ff */
[----:B------:R-:W-:Y:S01]  /*ed80*/  IADD3 RZ, P0, R3, R4, RZ ;  /* 0x0000000403ff7210 */ /* 0x000fe20007f1e0ff */
[----:B------:R-:W-:-:S04]  /*ed90*/  IMAD.MOV.U32 R6, RZ, RZ, R5 ;  /* 0x000000ffff067224 */ /* 0x000fc800078e0005 */
[----:B------:R-:W-:-:S08]  /*eda0*/  IMAD.WIDE.U32.X R6, R11, R9, R6, P0 ;  /* 0x000000090b067225 */ /* 0x000fd000000e0406 */
.L_x_300:
[-CC-:B0-----:R-:W-:Y:S01]  /*edb0*/  SHF.R.U64 R11, R6, R10.reuse, R7.reuse ;  /* 0x0000000a060b7219 */ /* 0x181fe20000001207 */
[----:B------:R-:W0:Y:S01]  /*edc0*/  LDC.64 R20, c[0x0][0x640] ;  /* 0x00019000ff147b82 */ /* 0x000e220000000a00 */
[----:B--2---:R-:W-:Y:S01]  /*edd0*/  SHF.R.U32.HI R0, RZ, R10, R7 ;  /* 0x0000000aff007219 */ /* 0x004fe20000011607 */
[----:B------:R-:W-:Y:S01]  /*ede0*/  IMAD.MOV.U32 R2, RZ, RZ, R19 ;  /* 0x000000ffff027224 */ /* 0x000fe200078e0013 */
[----:B------:R-:W-:Y:S01]  /*edf0*/  IADD3 R5, P0, RZ, -R11, RZ ;  /* 0x8000000bff057210 */ /* 0x000fe20007f1e0ff */
[----:B---3--:R-:W-:Y:S01]  /*ee00*/  IMAD.MOV R15, RZ, RZ, -R15 ;  /* 0x000000ffff0f7224 */ /* 0x008fe200078e0a0f */
[----:B------:R-:W-:Y:S01]  /*ee10*/  ULDC UR6, c[0x0][0x154] ;  /* 0x0000550000067ab9 */ /* 0x000fe20000000800 */
[----:B------:R-:W-:Y:S02]  /*ee20*/  IMAD.MOV.U32 R7, RZ, RZ, 0x1 ;  /* 0x00000001ff077424 */ /* 0x000fe400078e00ff */
[----:B------:R-:W2:Y:S01]  /*ee30*/  LDC R4, c[0x0][0x618] ;  /* 0x00018600ff047b82 */ /* 0x000ea20000000800 */
[----:B------:R-:W-:-:S02]  /*ee40*/  IMAD.X R3, RZ, RZ, ~R0, P0 ;  /* 0x000000ffff037224 */ /* 0x000fc400000e0e00 */
[----:B------:R-:W-:Y:S02]  /*ee50*/  IMAD R17, R17, R15, R14 ;  /* 0x0000000f11117224 */ /* 0x000fe400078e020e */
[-C--:B------:R-:W-:Y:S02]  /*ee60*/  IMAD R0, R3, R12.reuse, RZ ;  /* 0x0000000c03007224 */ /* 0x080fe400078e02ff */
[----:B------:R-:W-:Y:S01]  /*ee70*/  IMAD.MOV.U32 R3, RZ, RZ, R22 ;  /* 0x000000ffff037224 */ /* 0x000fe200078e0016 */
[----:B------:R-:W3:Y:S01]  /*ee80*/  LDC R6, c[0x0][0x608] ;  /* 0x00018200ff067b82 */ /* 0x000ee20000000800 */
[----:B------:R-:W-:-:S04]  /*ee90*/  IMAD.WIDE.U32 R2, R5, R12, R2 ;  /* 0x0000000c05027225 */ /* 0x000fc800078e0002 */
[----:B------:R-:W-:-:S03]  /*eea0*/  IMAD R5, R5, R13, R0 ;  /* 0x0000000d05057224 */ /* 0x000fc600078e0200 */
[----:B------:R-:W5:Y:S01]  /*eeb0*/  LDC R18, c[0x0][0x658] ;  /* 0x00019600ff127b82 */ /* 0x000f620000000800 */
[----:B------:R-:W-:Y:S01]  /*eec0*/  I2FP.F32.U32 R0, R16 ;  /* 0x0000001000007245 */ /* 0x000fe20000201000 */
[----:B------:R-:W-:Y:S01]  /*eed0*/  IMAD.IADD R3, R3, 0x1, R5 ;  /* 0x0000000103037824 */ /* 0x000fe200078e0205 */
[----:B0-----:R-:W-:Y:S01]  /*eee0*/  ISETP.NE.U32.AND P0, PT, R20, RZ, PT ;  /* 0x000000ff1400720c */ /* 0x001fe20003f05070 */
[----:B------:R-:W-:Y:S02]  /*eef0*/  IMAD.MOV.U32 R5, RZ, RZ, -0x1 ;  /* 0xffffffffff057424 */ /* 0x000fe400078e00ff */
[----:B------:R-:W-:Y:S02]  /*ef00*/  FMUL R0, R0, UR6 ;  /* 0x0000000600007c20 */ /* 0x000fe40008400000 */
[----:B------:R-:W0:Y:S01]  /*ef10*/  LDC R15, c[0x0][0x148] ;  /* 0x00005200ff0f7b82 */ /* 0x000e220000000800 */
[----:B--2---:R-:W-:Y:S01]  /*ef20*/  SHF.R.U64 R10, R2, R4, R3 ;  /* 0x00000004020a7219 */ /* 0x004fe20000001203 */
[----:B------:R2:W0:Y:S01]  /*ef30*/  F2I.U32.TRUNC.NTZ R13, R0 ;  /* 0x00000000000d7305 */ /* 0x000422000020f000 */
[----:B------:R-:W-:-:S02]  /*ef40*/  ISETP.NE.AND.EX P0, PT, R21, RZ, PT, P0 ;  /* 0x000000ff1500720c */ /* 0x000fc40003f05300 */
[----:B------:R-:W-:-:S03]  /*ef50*/  SHF.R.U32.HI R3, RZ, R4, R3 ;  /* 0x00000004ff037219 */ /* 0x000fc60000011603 */
[----:B------:R-:W0:Y:S01]  /*ef60*/  LDC R14, c[0x0][0x600] ;  /* 0x00018000ff0e7b82 */ /* 0x000e220000000800 */
[-CC-:B---3--:R-:W-:Y:S02]  /*ef70*/  SHF.R.U64 R8, R10, R6.reuse, R3.reuse ;  /* 0x000000060a087219 */ /* 0x188fe40000001203 */
[----:B------:R-:W-:-:S05]  /*ef80*/  SHF.R.U32.HI R3, RZ, R6, R3 ;  /* 0x00000006ff037219 */ /* 0x000fca0000011603 */
[----:B------:R-:W3:Y:S01]  /*ef90*/  LDC R22, c[0x0][0x648] ;  /* 0x00019200ff167b82 */ /* 0x000ee20000000800 */
[-CC-:B-----5:R-:W-:Y:S02]  /*efa0*/  SHF.R.U64 R12, R8, R18.reuse, R3.reuse ;  /* 0x00000012080c7219 */ /* 0x1a0fe40000001203 */
[-C--:B------:R-:W-:Y:S02]  /*efb0*/  SHF.L.U32 R5, R5, R18.reuse, RZ ;  /* 0x0000001205057219 */ /* 0x080fe400000006ff */
[-C--:B------:R-:W-:Y:S01]  /*efc0*/  SHF.R.U32.HI R3, RZ, R18.reuse, R3 ;  /* 0x00000012ff037219 */ /* 0x080fe20000011603 */
[----:B------:R-:W-:Y:S01]  /*efd0*/  IMAD.MOV.U32 R2, RZ, RZ, R12 ;  /* 0x000000ffff027224 */ /* 0x000fe200078e000c */
[----:B------:R-:W-:Y:S01]  /*efe0*/  SHF.L.U32 R18, R7, R18, RZ ;  /* 0x0000001207127219 */ /* 0x000fe200000006ff */
[----:B------:R-:W0:Y:S01]  /*eff0*/  LDC R23, c[0x0][0x638] ;  /* 0x00018e00ff177b82 */ /* 0x000e220000000800 */
[----:B------:R-:W-:-:S07]  /*f000*/  LOP3.LUT R19, RZ, R5, RZ, 0x33, !PT ;  /* 0x00000005ff137212 */ /* 0x000fce00078e33ff */
[----:B------:R-:W0:Y:S01]  /*f010*/  LDC R24, c[0x0][0x610] ;  /* 0x00018400ff187b82 */ /* 0x000e220000000800 */
[----:B--2---:R-:W-:Y:S05]  /*f020*/  @!P0 BRA `(.L_x_301) ;  /* 0x0000000000288947 */ /* 0x004fea0003800000 */
[----:B------:R-:W2:Y:S02]  /*f030*/  LDC R7, c[0x0][0x64c] ;  /* 0x00019300ff077b82 */ /* 0x000ea40000000800 */
[----:B--2---:R-:W-:-:S05]  /*f040*/  IADD3 R7, P0, R12, R7, RZ ;  /* 0x000000070c077210 */ /* 0x004fca0007f1e0ff */
        /* <DEDUP_REMOVED lines=8> */
.L_x_301:
[----:B---3--:R-:W-:Y:S01]  /*f0d0*/  SHF.R.U64 R0, R2, R22, R3 ;  /* 0x0000001602007219 */ /* 0x008fe20000001203 */
[----:B0-----:R-:W-:Y:S01]  /*f0e0*/  VIADD R7, R14, 0xffffffff ;  /* 0xffffffff0e077836 */ /* 0x001fe20000000000 */
[----:B------:R-:W-:Y:S01]  /*f0f0*/  LOP3.LUT R5, R8, R19, RZ, 0xc0, !PT ;  /* 0x0000001308057212 */ /* 0x000fe200078ec0ff */
[----:B------:R-:W-:Y:S02]  /*f100*/  IMAD.MOV R13, RZ, RZ, -R13 ;  /* 0x000000ffff0d7224 */ /* 0x000fe400078e0a0d */
[----:B------:R-:W-:Y:S02]  /*f110*/  IMAD.MOV R3, RZ, RZ, -R0 ;  /* 0x000000ffff037224 */ /* 0x000fe400078e0a00 */
[----:B------:R-:W-:Y:S01]  /*f120*/  IMAD R2, R18, R0, R5 ;  /* 0x0000000012027224 */ /* 0x000fe200078e0205 */
[----:B------:R-:W-:Y:S01]  /*f130*/  LOP3.LUT R5, R10, R7, RZ, 0xc0, !PT ;  /* 0x000000070a057212 */ /* 0x000fe200078ec0ff */
[----:B------:R-:W-:Y:S02]  /*f140*/  @P2 IMAD R17, R15, R13, R16 ;  /* 0x0000000d0f112224 */ /* 0x000fe400078e0210 */
[----:B------:R-:W-:-:S02]  /*f150*/  IMAD R0, R3, R23, R12 ;  /* 0x0000001703007224 */ /* 0x000fc400078e020c */
[----:B------:R-:W-:Y:S02]  /*f160*/  IMAD.MOV.U32 R4, RZ, RZ, 0x1 ;  /* 0x00000001ff047424 */ /* 0x000fe400078e00ff */
[----:B------:R-:W-:Y:S02]  /*f170*/  IMAD R2, R2, R24, R17 ;  /* 0x0000001802027224 */ /* 0x000fe400078e0211 */
[----:B------:R-:W-:Y:S01]  /*f180*/  IMAD R3, R0, R14, R5 ;  /* 0x0000000e00037224 */ /* 0x000fe200078e0205 */
[----:B------:R-:W-:-:S04]  /*f190*/  PRMT R0, R4, 0x7610, R0 ;  /* 0x0000761004007816 */ /* 0x000fc80000000000 */
[----:B------:R-:W-:Y:S02]  /*f1a0*/  SEL R4, R3, R2, !P2 ;  /* 0x0000000203047207 */ /* 0x000fe40005000000 */
[----:B------:R-:W-:-:S03]  /*f1b0*/  SEL R2, R2, R3, !P2 ;  /* 0x0000000302027207 */ /* 0x000fc60005000000 */
[----:B------:R2:W-:Y:S04]  /*f1c0*/  STL [R1+0x90], R4 ;  /* 0x0000900401007387 */ /* 0x0005e80000100800 */
[----:B------:R2:W-:Y:S04]  /*f1d0*/  STL [R1+0x7c], R11 ;  /* 0x00007c0b01007387 */ /* 0x0005e80000100800 */
[----:B------:R2:W-:Y:S02]  /*f1e0*/  STL [R1+0x8c], R2 ;  /* 0x00008c0201007387 */ /* 0x0005e40000100800 */
.L_x_299:
[----:B------:R-:W-:Y:S01]  /*f1f0*/  LOP3.LUT P0, RZ, R0, 0xff, RZ, 0xc0, !PT ;  /* 0x000000ff00ff7812 */ /* 0x000fe2000780c0ff */
[----:B------:R-:W-:-:S12]  /*f200*/  ULOP3.LUT UR30, UR30, 0x1, URZ, 0x3c, !UPT ;  /* 0x000000011e1e7892 */ /* 0x000fd8000f8e3c3f */
[----:B------:R-:W-:Y:S05]  /*f210*/  @P0 BRA `(.L_x_302) ;  /* 0xffffff2400a80947 */ /* 0x000fea000383ffff */
[----:B------:R-:W-:Y:S05]  /*f220*/  EXIT ;  /* 0x000000000000794d */ /* 0x000fea0003800000 */
.L_x_18:
[----:B------:R-:W-:-:S08]  /*f230*/  ISETP.NE.AND P0, PT, RZ, UR6, PT ;  /* 0x00000006ff007c0c */ /* 0x000fd0000bf05270 */
[----:B0123--:R-:W0:-:S00]  /*f240*/  USETMAXREG.DEALLOC.CTAPOOL 0x28 ;  /* 0x00000028000079c8 */ /* 0x00fe0000080e0500 */
[----:B------:R-:W-:Y:S05]  /*f250*/  @P0 EXIT ;  /* 0x000000000000094d */ /* 0x000fea0003800000 */
[----:B0-----:R-:W-:Y:S01]  /*f260*/  LOP3.LUT P0, RZ, R0, 0xff, RZ, 0xc0, !PT ;  /* 0x000000ff00ff7812 */ /* 0x001fe2000780c0ff */
[----:B------:R-:W-:Y:S02]  /*f270*/  IMAD.MOV.U32 R0, RZ, RZ, 0x1 ;  /* 0x00000001ff007424 */ /* 0x000fe400078e00ff */
[----:B------:R-:W-:-:S10]  /*f280*/  IMAD.MOV.U32 R10, RZ, RZ, RZ ;  /* 0x000000ffff0a7224 */ /* 0x000fd400078e00ff */
[----:B------:R-:W-:Y:S05]  /*f290*/  @!P0 BRA `(.L_x_303) ;  /* 0x0000000c00608947 */ /* 0x000fea0003800000 */
[----:B------:R-:W0:Y:S01]  /*f2a0*/  S2R R8, SR_CgaCtaId ;  /* 0x0000000000087919 */ /* 0x000e220000008800 */
[----:B------:R-:W-:Y:S01]  /*f2b0*/  LOP3.LUT P0, RZ, R2, 0x1f, RZ, 0xc0, !PT ;  /* 0x0000001f02ff7812 */ /* 0x000fe2000780c0ff */
[----:B------:R-:W-:Y:S01]  /*f2c0*/  ULDC UR5, c[0x0][0x658] ;  /* 0x0001960000057ab9 */ /* 0x000fe20000000800 */
[----:B------:R-:W-:Y:S01]  /*f2d0*/  UMOV UR6, 0xffffffff ;  /* 0xffffffff00067882 */ /* 0x000fe20000000000 */
[----:B------:R-:W-:Y:S01]  /*f2e0*/  BSSY B0, `(.L_x_303) ;  /* 0x00000d3000007945 */ /* 0x000fe20003800000 */
[----:B------:R-:W-:Y:S01]  /*f2f0*/  USHF.L.U32 UR6, UR6, UR5, URZ ;  /* 0x0000000506067299 */ /* 0x000fe2000800063f */
[C---:B------:R-:W-:Y:S01]  /*f300*/  ISETP.NE.AND P3, PT, R3.reuse, RZ, PT ;  /* 0x000000ff0300720c */ /* 0x040fe20003f65270 */
[----:B------:R-:W-:Y:S01]  /*f310*/  IMAD.MOV.U32 R11, RZ, RZ, 0x1 ;  /* 0x00000001ff0b7424 */ /* 0x000fe200078e00ff */
[----:B------:R-:W-:Y:S01]  /*f320*/  ISETP.NE.OR P0, PT, R3, RZ, !P0 ;  /* 0x000000ff0300720c */ /* 0x000fe20004705670 */
[----:B------:R-:W-:Y:S01]  /*f330*/  IMAD.MOV.U32 R0, RZ, RZ, 0x1 ;  /* 0x00000001ff007424 */ /* 0x000fe200078e00ff */
[----:B------:R-:W-:Y:S01]  /*f340*/  ULDC UR4, c[0x0][0x600] ;  /* 0x0001800000047ab9 */ /* 0x000fe20000000800 */
[----:B------:R-:W-:Y:S01]  /*f350*/  IMAD.MOV.U32 R10, RZ, RZ, RZ ;  /* 0x000000ffff0a7224 */ /* 0x000fe200078e00ff */
[----:B------:R-:W-:Y:S01]  /*f360*/  UMOV UR7, 0x1 ;  /* 0x0000000100077882 */ /* 0x000fe20000000000 */
[----:B------:R-:W-:-:S02]  /*f370*/  UIADD3 UR26, UR14, 0x1, URZ ;  /* 0x000000010e1a7890 */ /* 0x000fc4000fffe03f */
[----:B------:R-:W-:Y:S02]  /*f380*/  ULOP3.LUT UR27, UR13, 0x2, URZ, 0xfc, !UPT ;  /* 0x000000020d1b7892 */ /* 0x000fe4000f8efc3f */
[----:B------:R-:W-:Y:S02]  /*f390*/  UIADD3 UR4, UR4, -0x1, URZ ;  /* 0xffffffff04047890 */ /* 0x000fe4000fffe03f */
[----:B------:R-:W-:Y:S02]  /*f3a0*/  USHF.L.U32 UR22, UR7, UR5, URZ ;  /* 0x0000000507167299 */ /* 0x000fe4000800063f */
[----:B------:R-:W-:Y:S01]  /*f3b0*/  ULOP3.LUT UR19, URZ, UR6, URZ, 0x33, !UPT ;  /* 0x000000063f137292 */ /* 0x000fe2000f8e333f */
[----:B------:R-:W-:Y:S01]  /*f3c0*/  ULDC.64 UR24, c[0x0][0x198] ;  /* 0x0000660000187ab9 */ /* 0x000fe20000000a00 */
[C---:B0-----:R-:W-:Y:S02]  /*f3d0*/  IMAD.SHL.U32 R9, R8.reuse, 0x20, RZ ;  /* 0x0000002008097824 */ /* 0x041fe400078e00ff */
[----:B------:R-:W-:-:S03]  /*f3e0*/  IMAD.SHL.U32 R8, R8, 0x800, RZ ;  /* 0x0000080008087824 */ /* 0x000fc600078e00ff */
[----:B------:R-:W-:Y:S02]  /*f3f0*/  LOP3.LUT R9, R9, 0xe0, RZ, 0xc0, !PT ;  /* 0x000000e009097812 */ /* 0x000fe400078ec0ff */
[----:B------:R-:W-:-:S07]  /*f400*/  LOP3.LUT R8, R8, 0x3800, RZ, 0xc0, !PT ;  /* 0x0000380008087812 */ /* 0x000fce00078ec0ff */
.L_x_315:
[----:B------:R-:W-:-:S03]  /*f410*/  UMOV UR5, 0xffffffff ;  /* 0xffffffff00057882 */ /* 0x000fc60000000000 */
[----:B01----:R-:W-:Y:S05]  /*f420*/  BRA.DIV UR5, `(.L_x_304) ;  /* 0x0000001605247947 */ /* 0x003fea000b800000 */
[----:B------:R-:W-:-:S13]  /*f430*/  ELECT P1, URZ, PT ;  /* 0x00000000003f782f */ /* 0x000fda0003820000 */
.L_x_335:
[----:B------:R-:W0:Y:S01]  /*f440*/  LDC R2, c[0x0][0x28c] ;  /* 0x0000a300ff027b82 */ /* 0x000e220000000800 */
[----:B------:R-:W-:Y:S01]  /*f450*/  BSSY B1, `(.L_x_305) ;  /* 0x000003d000017945 */ /* 0x000fe20003800000 */
[----:B0-----:R-:W-:-:S13]  /*f460*/  ISETP.LT.OR P1, PT, R2, 0x1, !P1 ;  /* 0x000000010200780c */ /* 0x001fda0004f21670 */
[----:B------:R-:W-:Y:S05]  /*f470*/  @P1 BRA `(.L_x_306) ;  /* 0x0000000000e81947 */ /* 0x000fea0003800000 */
[----:B------:R-:W2:Y:S04]  /*f480*/  LDL.LU R4, [R1+0x8c] ;  /* 0x00008c0001047983 */ /* 0x000ea80000300800 */
[----:B------:R-:W3:Y:S01]  /*f490*/  LDL.LU R3, [R1+0x90] ;  /* 0x0000900001037983 */ /* 0x000ee20000300800 */
[----:B------:R-:W-:Y:S02]  /*f4a0*/  IMAD.MOV.U32 R14, RZ, RZ, RZ ;  /* 0x000000ffff0e7224 */ /* 0x000fe400078e00ff */
[----:B------:R-:W-:Y:S02]  /*f4b0*/  IMAD.U32 R15, RZ, RZ, UR26 ;  /* 0x0000001aff0f7e24 */ /* 0x000fe4000f8e00ff */
[----:B------:R-:W-:Y:S02]  /*f4c0*/  IMAD.MOV.U32 R2, RZ, RZ, R0 ;  /* 0x000000ffff027224 */ /* 0x000fe400078e0000 */
[----:B--2---:R-:W-:-:S02]  /*f4d0*/  IMAD.SHL.U32 R6, R4, 0x40, RZ ;  /* 0x0000004004067824 */ /* 0x004fc400078e00ff */
[----:B---3--:R-:W-:Y:S02]  /*f4e0*/  IMAD R7, R3, 0x100, R9 ;  /* 0x0000010003077824 */ /* 0x008fe400078e0209 */
[----:B------:R-:W-:-:S07]  /*f4f0*/  IMAD.MOV.U32 R3, RZ, RZ, R10 ;  /* 0x000000ffff037224 */ /* 0x000fce00078e000a */
.L_x_310:
[----:B------:R-:W0:Y:S01]  /*f500*/  S2R R5, SR_CgaCtaId ;  /* 0x0000000000057919 */ /* 0x000e220000008800 */
[----:B------:R-:W-:-:S04]  /*f510*/  MOV R4, 0x400 ;  /* 0x0000040000047802 */ /* 0x000fc80000000f00 */
[----:B0-----:R-:W-:Y:S02]  /*f520*/  LEA R12, R5, R4, 0x18 ;  /* 0x00000004050c7211 */ /* 0x001fe400078ec0ff */
[----:B------:R-:W-:Y:S01]  /*f530*/  SHF.L.U32 R4, R2, 0x1f, RZ ;  /* 0x0000001f02047819 */ /* 0x000fe200000006ff */
[----:B------:R-:W0:Y:S02]  /*f540*/  @!P3 LDC R5, c[0x0][0x500] ;  /* 0x00014000ff05bb82 */ /* 0x000e240000000800 */
[----:B------:R-:W-:-:S04]  /*f550*/  IMAD R13, R3, 0x8, R12 ;  /* 0x00000008030d7824 */ /* 0x000fc800078e020c */
[----:B------:R-:W1:Y:S02]  /*f560*/  SYNCS.PHASECHK.TRANS64.TRYWAIT P1, [R13+URZ+0x58], R4 ;  /* 0x000058040d0075a7 */ /* 0x000e64000802017f */
[----:B-1----:R-:W-:Y:S05]  /*f570*/  @!P1 BRA `(.L_x_307) ;  /* 0x0000001000f09947 */ /* 0x002fea0003800000 */
.L_x_336:
[----:B------:R-:W-:Y:S01]  /*f580*/  UPRMT UR5, UR27, 0x9910, URZ ;  /* 0x000099101b057896 */ /* 0x000fe2000800003f */
[----:B0-----:R0:W-:Y:S03]  /*f590*/  @!P3 SYNCS.ARRIVE.TRANS64 RZ, [R13+URZ], R5 ;  /* 0x000000050dffb9a7 */ /* 0x0011e6000800003f */
[----:B------:R-:W-:-:S06]  /*f5a0*/  UISETP.NE.AND UP0, UPT, UR5, 0x2, UPT ;  /* 0x000000020500788c */ /* 0x000fcc000bf05270 */
[----:B------:R-:W-:-:S13]  /*f5b0*/  PLOP3.LUT P1, PT, PT, PT, UP0, 0x80, 0x0 ;  /* 0x000000000000781c */ /* 0x000fda0003f2f008 */
[----:B0-----:R-:W-:Y:S05]  /*f5c0*/  @P1 BRA `(.L_x_308) ;  /* 0x0000000000041947 */ /* 0x001fea0003800000 */
[----:B------:R-:W-:Y:S01]  /*f5d0*/  BPT.TRAP 0x1 ;  /* 0x000000040000795c */ /* 0x000fe20000300000 */
.L_x_308:
[----:B------:R-:W-:Y:S05]  /*f5e0*/  @P0 BRA `(.L_x_309) ;  /* 0x0000000000040947 */ /* 0x000fea0003800000 */
[----:B------:R-:W-:Y:S01]  /*f5f0*/  BPT.TRAP 0x1 ;  /* 0x000000040000795c */ /* 0x000fe20000300000 */
.L_x_309:
[----:B------:R-:W2:Y:S01]  /*f600*/  LDL R16, [R1+0x7c] ;  /* 0x00007c0001107983 */ /* 0x000ea20000100800 */
[C---:B-1----:R-:W-:Y:S01]  /*f610*/  IMAD R4, R3.reuse, 0x1000, R12 ;  /* 0x0000100003047824 */ /* 0x042fe200078e020c */
[----:B------:R-:W-:Y:S01]  /*f620*/  R2UR UR18, R12 ;  /* 0x000000000c1272ca */ /* 0x000fe200000e0000 */
[----:B------:R-:W-:Y:S01]  /*f630*/  IMAD R5, R3, 0x4000, R8 ;  /* 0x0000400003057824 */ /* 0x000fe200078e0208 */
[----:B------:R-:W-:Y:S01]  /*f640*/  R2UR UR9, R13 ;  /* 0x000000000d0972ca */ /* 0x000fe200000e0000 */
[----:B------:R-:W-:Y:S01]  /*f650*/  VIADD R15, R15, 0xffffffff ;  /* 0xffffffff0f0f7836 */ /* 0x000fe20000000000 */
[----:B------:R-:W-:Y:S01]  /*f660*/  R2UR UR5, R4 ;  /* 0x00000000040572ca */ /* 0x000fe200000e0000 */
[----:B------:R-:W-:Y:S01]  /*f670*/  UIADD3 UR6, UP0, UR24, 0xf0, URZ ;  /* 0x000000f018067890 */ /* 0x000fe2000ff1e03f */
[----:B------:R-:W-:Y:S01]  /*f680*/  R2UR UR8, R5 ;  /* 0x00000000050872ca */ /* 0x000fe200000e0000 */
[----:B------:R-:W-:Y:S01]  /*f690*/  UIADD3 UR28, UP1, UR24, 0x1f0, URZ ;  /* 0x000001f0181c7890 */ /* 0x000fe2000ff3e03f */
[----:B------:R-:W-:Y:S01]  /*f6a0*/  R2UR UR11, R6 ;  /* 0x00000000060b72ca */ /* 0x000fe200000e0000 */
[----:B------:R-:W-:Y:S01]  /*f6b0*/  UIADD3.X UR7, URZ, UR25, URZ, UP0, !UPT ;  /* 0x000000193f077290 */ /* 0x000fe200087fe43f */
[C---:B------:R-:W-:Y:S01]  /*f6c0*/  R2UR UR10, R14.reuse ;  /* 0x000000000e0a72ca */ /* 0x040fe200000e0000 */
[----:B------:R-:W-:Y:S01]  /*f6d0*/  VIADD R3, R3, 0x1 ;  /* 0x0000000103037836 */ /* 0x000fe20000000000 */
[----:B------:R-:W-:Y:S01]  /*f6e0*/  R2UR UR23, R7 ;  /* 0x00000000071772ca */ /* 0x000fe200000e0000 */
[----:B------:R-:W-:Y:S01]  /*f6f0*/  UIADD3.X UR29, URZ, UR25, URZ, UP1, !UPT ;  /* 0x000000193f1d7290 */ /* 0x000fe20008ffe43f */
[----:B------:R-:W-:Y:S01]  /*f700*/  ISETP.GT.AND P4, PT, R15, 0x1, PT ;  /* 0x000000010f00780c */ /* 0x000fe20003f84270 */
[----:B------:R-:W-:Y:S01]  /*f710*/  UMOV UR16, 0x0 ;  /* 0x0000000000107882 */ /* 0x000fe20000000000 */
[----:B------:R-:W-:Y:S01]  /*f720*/  UMOV UR17, 0x10000000 ;  /* 0x1000000000117882 */ /* 0x000fe20000000000 */
[----:B------:R-:W-:Y:S01]  /*f730*/  UIADD3 UR5, UR5, 0x180, URZ ;  /* 0x0000018005057890 */ /* 0x000fe2000fffe03f */
[----:B------:R-:W-:Y:S01]  /*f740*/  ISETP.NE.AND P1, PT, R3, 0xb, PT ;  /* 0x0000000b0300780c */ /* 0x000fe20003f25270 */
[----:B------:R-:W-:Y:S01]  /*f750*/  UIADD3 UR18, UR18, 0xb180, UR8 ;  /* 0x0000b18012127890 */ /* 0x000fe2000fffe008 */
[----:B------:R-:W-:Y:S01]  /*f760*/  VIADD R14, R14, 0x40 ;  /* 0x000000400e0e7836 */ /* 0x000fe20000000000 */
[----:B------:R-:W-:Y:S01]  /*f770*/  UMOV UR30, 0xff0000 ;  /* 0x00ff0000001e7882 */ /* 0x000fe20000000000 */
[----:B------:R-:W-:-:S02]  /*f780*/  SEL R5, RZ, 0x1, P1 ;  /* 0x00000001ff057807 */ /* 0x000fc40000800000 */
[----:B------:R-:W-:Y:S01]  /*f790*/  UMOV UR8, UR5 ;  /* 0x0000000500087c82 */ /* 0x000fe20008000000 */
[----:B------:R-:W-:Y:S02]  /*f7a0*/  SEL R3, R3, RZ, P1 ;  /* 0x000000ff03037207 */ /* 0x000fe40000800000 */
[----:B------:R-:W-:Y:S02]  /*f7b0*/  LOP3.LUT R2, R2, R5, RZ, 0x3c, !PT ;  /* 0x0000000502027212 */ /* 0x000fe400078e3cff */
[----:B--2---:R-:W-:-:S13]  /*f7c0*/  R2UR UR12, R16 ;  /* 0x00000000100c72ca */ /* 0x004fda00000e0000 */
[----:B------:R0:W-:Y:S02]  /*f7d0*/  UTMALDG.3D [UR8], [UR6], desc[UR16] ;  /* 0x00001008060075b4 */ /* 0x0001e40008011000 */
[----:B0-----:R-:W-:Y:S01]  /*f7e0*/  UMOV UR11, UR23 ;  /* 0x00000017000b7c82 */ /* 0x001fe20008000000 */
[----:B------:R-:W-:Y:S02]  /*f7f0*/  UMOV UR8, UR18 ;  /* 0x0000001200087c82 */ /* 0x000fe40008000000 */
[----:B------:R0:W-:Y:S02]  /*f800*/  UTMALDG.3D.MULTICAST [UR8], [UR28], UR30, desc[UR16] ;  /* 0x000010081c0073b4 */ /* 0x0001e4000801181e */
[----:B0-----:R-:W-:Y:S05]  /*f810*/  @P4 BRA `(.L_x_310) ;  /* 0xfffffffc00384947 */ /* 0x001fea000383ffff */
.L_x_306:
[----:B------:R-:W-:Y:S05]  /*f820*/  BSYNC B1 ;  /* 0x0000000000017941 */ /* 0x000fea0003800000 */
.L_x_305:
[----:B------:R-:W2:Y:S01]  /*f830*/  LDL.LU R17, [R1+0x84] ;  /* 0x0000840001117983 */ /* 0x000ea20000300800 */
[----:B------:R-:W-:Y:S01]  /*f840*/  LOP3.LUT P5, RZ, R11, 0xff, RZ, 0xc0, !PT ;  /* 0x000000ff0bff7812 */ /* 0x000fe200078ac0ff */
[----:B------:R-:W-:Y:S01]  /*f850*/  VIADD R10, R10, UR14 ;  /* 0x0000000e0a0a7c36 */ /* 0x000fe20008000000 */
[----:B------:R-:W-:Y:S01]  /*f860*/  UISETP.GE.U32.AND UP0, UPT, UR14, 0xb, UPT ;  /* 0x0000000b0e00788c */ /* 0x000fe2000bf06070 */
[----:B------:R-:W3:Y:S01]  /*f870*/  LDL.LU R16, [R1+0x88] ;  /* 0x0000880001107983 */ /* 0x000ee20000300800 */
[----:B------:R-:W-:Y:S01]  /*f880*/  IMAD.U32 R5, RZ, RZ, UR14 ;  /* 0x0000000eff057e24 */ /* 0x000fe2000f8e00ff */
[----:B------:R-:W-:Y:S01]  /*f890*/  ULDC.64 UR6, c[0x0][0x650] ;  /* 0x0001940000067ab9 */ /* 0x000fe20000000a00 */
[----:B------:R-:W-:Y:S01]  /*f8a0*/  ISETP.GT.U32.AND P1, PT, R10, 0xa, PT ;  /* 0x0000000a0a00780c */ /* 0x000fe20003f24070 */
[----:B------:R-:W-:Y:S01]  /*f8b0*/  BSSY B1, `(.L_x_311) ;  /* 0x0000073000017945 */ /* 0x000fe20003800000 */
[----:B------:R-:W-:Y:S02]  /*f8c0*/  PLOP3.LUT P4, PT, PT, PT, UP0, 0x80, 0x0 ;  /* 0x000000000000781c */ /* 0x000fe40003f8f008 */
[----:B------:R-:W-:-:S02]  /*f8d0*/  ISETP.LT.U32.AND P1, PT, R5, 0xb, P1 ;  /* 0x0000000b0500780c */ /* 0x000fc40000f21070 */
[----:B------:R-:W-:Y:S01]  /*f8e0*/  PRMT R11, RZ, 0x7610, R11 ;  /* 0x00007610ff0b7816 */ /* 0x000fe2000000000b */
[----:B------:R-:W0:Y:S01]  /*f8f0*/  @P5 S2R R3, SR_CgaCtaId ;  /* 0x0000000000035919 */ /* 0x000e220000008800 */
[----:B------:R-:W-:-:S04]  /*f900*/  @P5 MOV R2, 0x400 ;  /* 0x0000040000025802 */ /* 0x000fc80000000f00 */
[----:B0-----:R-:W-:Y:S01]  /*f910*/  @P5 LEA R4, R3, R2, 0x18 ;  /* 0x0000000203045211 */ /* 0x001fe200078ec0ff */
[----:B------:R-:W-:-:S03]  /*f920*/  IMAD.WIDE.U32 R2, R10, -0x45d1745d, RZ ;  /* 0xba2e8ba30a027825 */ /* 0x000fc600078e00ff */
[----:B------:R0:W-:Y:S02]  /*f930*/  @P5 SYNCS.ARRIVE.TRANS64.A1T0 RZ, [R4+URZ+0xe8], RZ ;  /* 0x0000e8ff04ff59a7 */ /* 0x0001e4000810003f */
[----:B------:R-:W-:Y:S02]  /*f940*/  SHF.R.U32.HI R5, RZ, 0x3, R3 ;  /* 0x00000003ff057819 */ /* 0x000fe40000011603 */
[----:B------:R-:W-:Y:S02]  /*f950*/  SEL R3, RZ, 0x1, !P1 ;  /* 0x00000001ff037807 */ /* 0x000fe40004800000 */
[----:B------:R-:W-:Y:S01]  /*f960*/  PRMT R2, RZ, 0x7610, R2 ;  /* 0x00007610ff027816 */ /* 0x000fe20000000002 */
[----:B------:R-:W-:Y:S01]  /*f970*/  IMAD R10, R5, -0xb, R10 ;  /* 0xfffffff5050a7824 */ /* 0x000fe200078e020a */
[----:B------:R-:W-:Y:S01]  /*f980*/  LOP3.LUT R0, R0, R3, RZ, 0x3c, !PT ;  /* 0x0000000300007212 */ /* 0x000fe200078e3cff */
[----:B0-----:R-:W-:Y:S02]  /*f990*/  IMAD.MOV.U32 R4, RZ, RZ, -0x1 ;  /* 0xffffffffff047424 */ /* 0x001fe400078e00ff */
[----:B------:R-:W-:Y:S01]  /*f9a0*/  IMAD.MOV.U32 R3, RZ, RZ, -0x1 ;  /* 0xffffffffff037424 */ /* 0x000fe200078e00ff */
[----:B------:R-:W-:Y:S01]  /*f9b0*/  @P4 LOP3.LUT R0, R0, 0x1, R5, 0x78, !PT ;  /* 0x0000000100004812 */ /* 0x000fe200078e7805 */
[----:B------:R-:W-:Y:S01]  /*f9c0*/  IMAD.MOV.U32 R5, RZ, RZ, -0x1 ;  /* 0xffffffffff057424 */ /* 0x000fe200078e00ff */
[----:B---3--:R-:W-:-:S04]  /*f9d0*/  IADD3 R16, P5, R16, UR20, RZ ;  /* 0x0000001410107c10 */ /* 0x008fc8000ffbe0ff */
[----:B--2---:R-:W-:Y:S01]  /*f9e0*/  IADD3.X R17, R17, UR15, RZ, P5, !PT ;  /* 0x0000000f11117c10 */ /* 0x004fe2000affe4ff */
[----:B------:R0:W-:Y:S01]  /*f9f0*/  STL [R1+0x88], R16 ;  /* 0x0000881001007387 */ /* 0x0001e20000100800 */
[----:B------:R-:W-:-:S03]  /*fa00*/  ISETP.GE.U32.AND P1, PT, R16, UR6, PT ;  /* 0x0000000610007c0c */ /* 0x000fc6000bf26070 */
[----:B------:R0:W-:Y:S01]  /*fa10*/  STL [R1+0x84], R17 ;  /* 0x0000841101007387 */ /* 0x0001e20000100800 */
[----:B------:R-:W-:-:S03]  /*fa20*/  ISETP.GE.U32.AND.EX P1, PT, R17, UR7, PT, P1 ;  /* 0x0000000711007c0c */ /* 0x000fc6000bf26110 */
[----:B------:R0:W-:Y:S04]  /*fa30*/  STL [R1+0x8c], R5 ;  /* 0x00008c0501007387 */ /* 0x0001e80000100800 */
[----:B------:R0:W-:Y:S04]  /*fa40*/  STL [R1+0x90], R4 ;  /* 0x0000900401007387 */ /* 0x0001e80000100800 */
[----:B------:R0:W-:Y:S02]  /*fa50*/  STL [R1+0x7c], R3 ;  /* 0x00007c0301007387 */ /* 0x0001e40000100800 */
[----:B------:R-:W-:Y:S05]  /*fa60*/  @P1 BRA `(.L_x_312) ;  /* 0x00000004005c1947 */ /* 0x000fea0003800000 */
[----:B------:R-:W-:Y:S01]  /*fa70*/  ULDC.64 UR6, c[0x0][0x628] ;  /* 0x00018a0000067ab9 */ /* 0x000fe20000000a00 */
[----:B------:R-:W1:Y:S01]  /*fa80*/  S2R R13, SR_CTAID.X ;  /* 0x00000000000d7919 */ /* 0x000e620000002500 */
[----:B------:R-:W-:Y:S01]  /*fa90*/  ISETP.NE.U32.AND P1, PT, RZ, UR6, PT ;  /* 0x00000006ff007c0c */ /* 0x000fe2000bf25070 */
[----:B------:R-:W-:Y:S01]  /*faa0*/  ULDC UR8, c[0x0][0x630] ;  /* 0x00018c0000087ab9 */ /* 0x000fe20000000800 */
[----:B------:R-:W-:Y:S01]  /*fab0*/  IMAD.MOV.U32 R2, RZ, RZ, R16 ;  /* 0x000000ffff027224 */ /* 0x000fe200078e0010 */
[----:B------:R-:W2:Y:S01]  /*fac0*/  S2R R12, SR_CTAID.Y ;  /* 0x00000000000c7919 */ /* 0x000ea20000002600 */
[----:B------:R-:W-:Y:S01]  /*fad0*/  ISETP.NE.AND.EX P1, PT, RZ, UR7, PT, P1 ;  /* 0x00000007ff007c0c */ /* 0x000fe2000bf25310 */
[----:B0-----:R-:W-:-:S12]  /*fae0*/  IMAD.MOV.U32 R3, RZ, RZ, R17 ;  /* 0x000000ffff037224 */ /* 0x001fd800078e0011 */
[----:B------:R-:W-:Y:S05]  /*faf0*/  @!P1 BRA `(.L_x_313) ;  /* 0x0000000000289947 */ /* 0x000fea0003800000 */
[----:B------:R-:W-:Y:S02]  /*fb00*/  ULDC UR5, c[0x0][0x634] ;  /* 0x00018d0000057ab9 */ /* 0x000fe40000000800 */
[----:B------:R-:W-:-:S05]  /*fb10*/  IADD3 R7, P1, R16, UR5, RZ ;  /* 0x0000000510077c10 */ /* 0x000fca000ff3e0ff */
[----:B------:R-:W-:-:S04]  /*fb20*/  IMAD.X R15, RZ, RZ, R17, P1 ;  /* 0x000000ffff0f7224 */ /* 0x000fc800008e0611 */
[----:B------:R-:W-:-:S04]  /*fb30*/  IMAD.WIDE.U32 R4, R15, UR6, RZ ;  /* 0x000000060f047c25 */ /* 0x000fc8000f8e00ff */
[----:B------:R-:W-:-:S04]  /*fb40*/  IMAD.WIDE.U32 R4, P1, R7, UR7, R4 ;  /* 0x0000000707047c25 */ /* 0x000fc8000f820004 */
[----:B------:R-:W-:-:S04]  /*fb50*/  IMAD.WIDE.U32 R6, R7, UR6, RZ ;  /* 0x0000000607067c25 */ /* 0x000fc8000f8e00ff */
[----:B------:R-:W-:Y:S01]  /*fb60*/  IMAD.X R3, RZ, RZ, RZ, P1 ;  /* 0x000000ffff037224 */ /* 0x000fe200008e06ff */
[----:B------:R-:W-:Y:S01]  /*fb70*/  IADD3 RZ, P1, R7, R4, RZ ;  /* 0x0000000407ff7210 */ /* 0x000fe20007f3e0ff */
[----:B------:R-:W-:-:S04]  /*fb80*/  IMAD.MOV.U32 R2, RZ, RZ, R5 ;  /* 0x000000ffff027224 */ /* 0x000fc800078e0005 */
[----:B------:R-:W-:-:S08]  /*fb90*/  IMAD.WIDE.U32.X R2, R15, UR7, R2, P1 ;  /* 0x000000070f027c25 */ /* 0x000fd000088e0402 */
.L_x_313:
[--C-:B------:R-:W-:Y:S01]  /*fba0*/  SHF.R.U64 R6, R2, UR8, R3.reuse ;  /* 0x0000000802067c19 */ /* 0x100fe20008001203 */
[----:B------:R-:W-:Y:S01]  /*fbb0*/  ULDC.64 UR6, c[0x0][0x620] ;  /* 0x0001880000067ab9 */ /* 0x000fe20000000a00 */
[----:B------:R-:W-:Y:S01]  /*fbc0*/  SHF.R.U32.HI R2, RZ, UR8, R3 ;  /* 0x00000008ff027c19 */ /* 0x000fe20008011603 */
[----:B------:R-:W-:Y:S01]  /*fbd0*/  IMAD.MOV.U32 R3, RZ, RZ, R17 ;  /* 0x000000ffff037224 */ /* 0x000fe200078e0011 */
[----:B------:R-:W-:Y:S01]  /*fbe0*/  IADD3 R5, P1, RZ, -R6, RZ ;  /* 0x80000006ff057210 */ /* 0x000fe20007f3e0ff */
[----:B------:R-:W-:Y:S01]  /*fbf0*/  ULDC UR5, c[0x0][0x150] ;  /* 0x0000540000057ab9 */ /* 0x000fe20000000800 */
[----:B-1----:R-:W-:Y:S01]  /*fc00*/  I2FP.F32.U32 R7, R13 ;  /* 0x0000000d00077245 */ /* 0x002fe20000201000 */
[----:B------:R-:W0:Y:S01]  /*fc10*/  LDC R18, c[0x0][0x144] ;  /* 0x00005100ff127b82 */ /* 0x000e220000000800 */
[----:B------:R-:W-:Y:S01]  /*fc20*/  ULDC.64 UR8, c[0x0][0x640] ;  /* 0x0001900000087ab9 */ /* 0x000fe20000000a00 */
[----:B------:R-:W-:Y:S01]  /*fc30*/  IMAD.X R2, RZ, RZ, ~R2, P1 ;  /* 0x000000ffff027224 */ /* 0x000fe200008e0e02 */
[----:B------:R-:W-:-:S03]  /*fc40*/  ISETP.NE.U32.AND P1, PT, RZ, UR8, PT ;  /* 0x00000008ff007c0c */ /* 0x000fc6000bf25070 */
[----:B------:R-:W-:Y:S01]  /*fc50*/  IMAD R4, R2, UR6, RZ ;  /* 0x0000000602047c24 */ /* 0x000fe2000f8e02ff */
[----:B------:R-:W-:Y:S01]  /*fc60*/  ISETP.NE.AND.EX P1, PT, RZ, UR9, PT, P1 ;  /* 0x00000009ff007c0c */ /* 0x000fe2000bf25310 */
[----:B------:R-:W-:Y:S01]  /*fc70*/  IMAD.MOV.U32 R2, RZ, RZ, R16 ;  /* 0x000000ffff027224 */ /* 0x000fe200078e0010 */
[----:B------:R-:W1:Y:S03]  /*fc80*/  LDC R15, c[0x0][0x148] ;  /* 0x00005200ff0f7b82 */ /* 0x000e660000000800 */
[----:B------:R-:W-:Y:S01]  /*fc90*/  IMAD.WIDE.U32 R2, R5, UR6, R2 ;  /* 0x0000000605027c25 */ /* 0x000fe2000f8e0002 */
[----:B------:R-:W-:-:S03]  /*fca0*/  ULDC UR6, c[0x0][0x154] ;  /* 0x0000550000067ab9 */ /* 0x000fc60000000800 */
[----:B------:R-:W-:Y:S02]  /*fcb0*/  IMAD R5, R5, UR7, R4 ;  /* 0x0000000705057c24 */ /* 0x000fe4000f8e0204 */
[----:B------:R-:W-:Y:S01]  /*fcc0*/  FMUL R4, R7, UR5 ;  /* 0x0000000507047c20 */ /* 0x000fe20008400000 */
[----:B------:R-:W-:Y:S01]  /*fcd0*/  ULDC UR5, c[0x0][0x618] ;  /* 0x0001860000057ab9 */ /* 0x000fe20000000800 */
[----:B------:R-:W-:Y:S01]  /*fce0*/  ULDC UR7, c[0x0][0x608] ;  /* 0x0001820000077ab9 */ /* 0x000fe20000000800 */
[----:B------:R-:W-:-:S03]  /*fcf0*/  IMAD.IADD R3, R3, 0x1, R5 ;  /* 0x0000000103037824 */ /* 0x000fc600078e0205 */
[----:B------:R-:W3:Y:S02]  /*fd00*/  F2I.U32.TRUNC.NTZ R4, R4 ;  /* 0x0000000400047305 */ /* 0x000ee4000020f000 */
[----:B------:R-:W-:Y:S02]  /*fd10*/  SHF.R.U64 R7, R2, UR5, R3 ;  /* 0x0000000502077c19 */ /* 0x000fe40008001203 */
[----:B--2---:R-:W-:-:S05]  /*fd20*/  I2FP.F32.U32 R2, R12 ;  /* 0x0000000c00027245 */ /* 0x004fca0000201000 */
[----:B------:R-:W-:Y:S01]  /*fd30*/  FMUL R5, R2, UR6 ;  /* 0x0000000602057c20 */ /* 0x000fe20008400000 */
[----:B------:R-:W-:Y:S01]  /*fd40*/  SHF.R.U32.HI R2, RZ, UR5, R3 ;  /* 0x00000005ff027c19 */ /* 0x000fe20008011603 */
[----:B------:R-:W-:Y:S02]  /*fd50*/  ULDC UR5, c[0x0][0x658] ;  /* 0x0001960000057ab9 */ /* 0x000fe40000000800 */
[----:B------:R2:W4:Y:S01]  /*fd60*/  F2I.U32.TRUNC.NTZ R17, R5 ;  /* 0x0000000500117305 */ /* 0x000522000020f000 */
[--C-:B------:R-:W-:Y:S02]  /*fd70*/  SHF.R.U64 R16, R7, UR7, R2.reuse ;  /* 0x0000000707107c19 */ /* 0x100fe40008001202 */
[----:B------:R-:W-:Y:S01]  /*fd80*/  SHF.R.U32.HI R3, RZ, UR7, R2 ;  /* 0x00000007ff037c19 */ /* 0x000fe20008011602 */
[----:B---3--:R-:W-:-:S03]  /*fd90*/  IMAD.MOV R2, RZ, RZ, -R4 ;  /* 0x000000ffff027224 */ /* 0x008fc600078e0a04 */
[----:B------:R-:W-:Y:S01]  /*fda0*/  SHF.R.U64 R14, R16, UR5, R3 ;  /* 0x00000005100e7c19 */ /* 0x000fe20008001203 */
[----:B0-----:R-:W-:Y:S01]  /*fdb0*/  IMAD R18, R18, R2, R13 ;  /* 0x0000000212127224 */ /* 0x001fe200078e020d */
[----:B------:R-:W-:-:S03]  /*fdc0*/  SHF.R.U32.HI R4, RZ, UR5, R3 ;  /* 0x00000005ff047c19 */ /* 0x000fc60008011603 */
[----:B------:R-:W-:Y:S02]  /*fdd0*/  IMAD.MOV.U32 R2, RZ, RZ, R14 ;  /* 0x000000ffff027224 */ /* 0x000fe400078e000e */
[----:B------:R-:W-:Y:S01]  /*fde0*/  IMAD.MOV.U32 R3, RZ, RZ, R4 ;  /* 0x000000ffff037224 */ /* 0x000fe200078e0004 */
[----:B--2-4-:R-:W-:Y:S06]  /*fdf0*/  @!P1 BRA `(.L_x_314) ;  /* 0x0000000000289947 */ /* 0x014fec0003800000 */
[----:B------:R-:W-:Y:S02]  /*fe00*/  ULDC UR5, c[0x0][0x64c] ;  /* 0x0001930000057ab9 */ /* 0x000fe40000000800 */
[----:B------:R-:W-:-:S05]  /*fe10*/  IADD3 R3, P1, R14, UR5, RZ ;  /* 0x000000050e037c10 */ /* 0x000fca000ff3e0ff */
[----:B------:R-:W-:-:S04]  /*fe20*/  IMAD.X R13, RZ, RZ, R4, P1 ;  /* 0x000000ffff0d7224 */ /* 0x000fc800008e0604 */
[----:B------:R-:W-:-:S04]  /*fe30*/  IMAD.WIDE.U32 R4, R13, UR8, RZ ;  /* 0x000000080d047c25 */ /* 0x000fc8000f8e00ff */
[----:B------:R-:W-:-:S04]  /*fe40*/  IMAD.WIDE.U32 R4, P1, R3, UR9, R4 ;  /* 0x0000000903047c25 */ /* 0x000fc8000f820004 */
[----:B------:R-:W-:-:S04]  /*fe50*/  IMAD.WIDE.U32 R2, R3, UR8, RZ ;  /* 0x0000000803027c25 */ /* 0x000fc8000f8e00ff */
[----:B------:R-:W-:Y:S01]  /*fe60*/  IMAD.MOV.U32 R2, RZ, RZ, R5 ;  /* 0x000000ffff027224 */ /* 0x000fe200078e0005 */
[----:B------:R-:W-:Y:S01]  /*fe70*/  IADD3 RZ, P4, R3, R4, RZ ;  /* 0x0000000403ff7210 */ /* 0x000fe20007f9e0ff */
[----:B------:R-:W-:-:S04]  /*fe80*/  IMAD.X R3, RZ, RZ, RZ, P1 ;  /* 0x000000ffff037224 */ /* 0x000fc800008e06ff */
[----:B------:R-:W-:-:S08]  /*fe90*/  IMAD.WIDE.U32.X R2, R13, UR9, R2, P4 ;  /* 0x000000090d027c25 */ /* 0x000fd0000a0e0402 */
.L_x_314:
[----:B------:R-:W-:Y:S01]  /*fea0*/  ULDC UR5, c[0x0][0x648] ;  /* 0x0001920000057ab9 */ /* 0x000fe20000000800 */
[----:B------:R-:W-:Y:S01]  /*feb0*/  LOP3.LUT R16, R16, UR19, RZ, 0xc0, !PT ;  /* 0x0000001310107c12 */ /* 0x000fe2000f8ec0ff */
[----:B------:R-:W-:Y:S01]  /*fec0*/  IMAD.MOV R17, RZ, RZ, -R17 ;  /* 0x000000ffff117224 */ /* 0x000fe200078e0a11 */
[----:B------:R-:W-:Y:S01]  /*fed0*/  SHF.R.U64 R3, R2, UR5, R3 ;  /* 0x0000000502037c19 */ /* 0x000fe20008001203 */
[----:B------:R-:W-:Y:S01]  /*fee0*/  ULDC UR5, c[0x0][0x638] ;  /* 0x00018e0000057ab9 */ /* 0x000fe20000000800 */
[----:B------:R-:W-:Y:S01]  /*fef0*/  LOP3.LUT R7, R7, UR4, RZ, 0xc0, !PT ;  /* 0x0000000407077c12 */ /* 0x000fe2000f8ec0ff */
[----:B-1----:R-:W-:Y:S01]  /*ff00*/  @P2 IMAD R18, R15, R17, R12 ;  /* 0x000000110f122224 */ /* 0x002fe200078e020c */
[----:B------:R-:W-:Y:S01]  /*ff10*/  ULDC UR6, c[0x0][0x610] ;  /* 0x0001840000067ab9 */ /* 0x000fe20000000800 */
[----:B------:R-:W-:Y:S02]  /*ff20*/  IMAD.MOV R5, RZ, RZ, -R3 ;  /* 0x000000ffff057224 */ /* 0x000fe400078e0a03 */
[----:B------:R-:W-:-:S02]  /*ff30*/  IMAD R3, R3, UR22, R16 ;  /* 0x0000001603037c24 */ /* 0x000fc4000f8e0210 */
[----:B------:R-:W-:Y:S01]  /*ff40*/  IMAD R14, R5, UR5, R14 ;  /* 0x00000005050e7c24 */ /* 0x000fe2000f8e020e */
[----:B------:R-:W-:Y:S01]  /*ff50*/  ULDC UR5, c[0x0][0x600] ;  /* 0x0001800000057ab9 */ /* 0x000fe20000000800 */
[----:B------:R-:W-:Y:S02]  /*ff60*/  IMAD R3, R3, UR6, R18 ;  /* 0x0000000603037c24 */ /* 0x000fe4000f8e0212 */
[----:B------:R-:W-:Y:S02]  /*ff70*/  IMAD R14, R14, UR5, R7 ;  /* 0x000000050e0e7c24 */ /* 0x000fe4000f8e0207 */
[----:B------:R-:W-:-:S03]  /*ff80*/  IMAD.MOV.U32 R2, RZ, RZ, 0x1 ;  /* 0x00000001ff027424 */ /* 0x000fc600078e00ff */
[----:B------:R-:W-:Y:S02]  /*ff90*/  SEL R4, R14, R3, !P2 ;  /* 0x000000030e047207 */ /* 0x000fe40005000000 */
[----:B------:R-:W-:-:S03]  /*ffa0*/  SEL R3, R3, R14, !P2 ;  /* 0x0000000e03037207 */ /* 0x000fc60005000000 */
[----:B------:R1:W-:Y:S04]  /*ffb0*/  STL [R1+0x90], R4 ;  /* 0x0000900401007387 */ /* 0x0003e80000100800 */
[----:B------:R1:W-:Y:S04]  /*ffc0*/  STL [R1+0x7c], R6 ;  /* 0x00007c0601007387 */ /* 0x0003e80000100800 */
[----:B------:R1:W-:Y:S02]  /*ffd0*/  STL [R1+0x8c], R3 ;  /* 0x00008c0301007387 */ /* 0x0003e40000100800 */
.L_x_312:
[----:B------:R-:W-:Y:S05]  /*ffe0*/  BSYNC B1 ;  /* 0x0000000000017941 */ /* 0x000fea0003800000 */
.L_x_311:
[----:B------:R-:W-:-:S13]  /*fff0*/  LOP3.LUT P1, RZ, R2, 0xff, RZ, 0xc0, !PT ;  /* 0x000000ff02ff7812 */ /* 0x000fda000782c0ff */
[----:B------:R-:W-:Y:S05]  /*10000*/  @P1 BRA `(.L_x_315) ;  /* 0xfffffff400001947 */ /* 0x000fea000383ffff */
[----:B------:R-:W-:Y:S05]  /*10010*/  BSYNC B0 ;  /* 0x0000000000007941 */ /* 0x000fea0003800000 */
.L_x_303:
[----:B------:R-:W-:-:S03]  /*10020*/  UMOV UR5, 0xffffffff ;  /* 0xffffffff00057882 */ /* 0x000fc60000000000 */
[----:B------:R-:W-:Y:S05]  /*10030*/  BRA.DIV UR5, `(.L_x_316) ;  /* 0x0000000a05547947 */ /* 0x000fea000b800000 */
[----:B------:R-:W-:-:S13]  /*10040*/  ELECT P0, URZ, PT ;  /* 0x00000000003f782f */ /* 0x000fda0003800000 */
.L_x_339:
[----:B------:R-:W-:Y:S04]  /*10050*/  BSSY B0, `(.L_x_317) ;  /* 0x000006b000007945 */ /* 0x000fe80003800000 */
[----:B------:R-:W-:Y:S05]  /*10060*/  @!P0 BRA `(.L_x_318) ;  /* 0x0000000400a48947 */ /* 0x000fea0003800000 */
[----:B------:R-:W-:-:S04]  /*10070*/  ULOP3.LUT UR5, UR13, 0x2, URZ, 0xfc, !UPT ;  /* 0x000000020d057892 */ /* 0x000fc8000f8efc3f */
[----:B------:R-:W-:-:S06]  /*10080*/  UISETP.NE.AND UP0, UPT, UR5, 0x3, UPT ;  /* 0x000000030500788c */ /* 0x000fcc000bf05270 */
[----:B------:R-:W-:-:S13]  /*10090*/  PLOP3.LUT P0, PT, PT, PT, UP0, 0x80, 0x0 ;  /* 0x000000000000781c */ /* 0x000fda0003f0f008 */
[----:B------:R-:W-:Y:S05]  /*100a0*/  @!P0 BRA `(.L_x_319) ;  /* 0x0000000000048947 */ /* 0x000fea0003800000 */
[----:B------:R-:W-:Y:S01]  /*100b0*/  BPT.TRAP 0x1 ;  /* 0x000000040000795c */ /* 0x000fe20000300000 */
.L_x_319:
[----:B01----:R-:W0:Y:S01]  /*100c0*/  S2R R3, SR_CgaCtaId ;  /* 0x0000000000037919 */ /* 0x003e220000008800 */
[----:B------:R-:W-:-:S04]  /*100d0*/  MOV R2, 0x400 ;  /* 0x0000040000027802 */ /* 0x000fc80000000f00 */
[----:B0-----:R-:W-:Y:S02]  /*100e0*/  LEA R3, R3, R2, 0x18 ;  /* 0x0000000203037211 */ /* 0x001fe400078ec0ff */
[----:B------:R-:W-:-:S03]  /*100f0*/  SHF.L.U32 R2, R0, 0x1f, RZ ;  /* 0x0000001f00027819 */ /* 0x000fc600000006ff */
[----:B------:R-:W-:-:S04]  /*10100*/  VIADD R3, R3, 0x58 ;  /* 0x0000005803037836 */ /* 0x000fc80000000000 */
[C---:B------:R-:W-:Y:S02]  /*10110*/  IMAD R7, R10.reuse, 0x8, R3 ;  /* 0x000000080a077824 */ /* 0x040fe400078e0203 */
[----:B------:R-:W-:Y:S02]  /*10120*/  VIADD R10, R10, 0x1 ;  /* 0x000000010a0a7836 */ /* 0x000fe40000000000 */
[----:B------:R-:W0:Y:S03]  /*10130*/  SYNCS.PHASECHK.TRANS64.TRYWAIT P0, [R7+URZ], R2 ;  /* 0x00000002070075a7 */ /* 0x000e26000800017f */
[----:B------:R-:W-:-:S04]  /*10140*/  ISETP.NE.AND P1, PT, R10, 0xb, PT ;  /* 0x0000000b0a00780c */ /* 0x000fc80003f25270 */
[----:B------:R-:W-:Y:S02]  /*10150*/  SEL R5, RZ, 0x1, P1 ;  /* 0x00000001ff057807 */ /* 0x000fe40000800000 */
[----:B------:R-:W-:Y:S02]  /*10160*/  SEL R10, R10, RZ, P1 ;  /* 0x000000ff0a0a7207 */ /* 0x000fe40000800000 */
[----:B------:R-:W-:-:S03]  /*10170*/  LOP3.LUT R5, R0, R5, RZ, 0x3c, !PT ;  /* 0x0000000500057212 */ /* 0x000fc600078e3cff */
[----:B------:R-:W-:Y:S01]  /*10180*/  IMAD R9, R10, 0x8, R3 ;  /* 0x000000080a097824 */ /* 0x000fe200078e0203 */
[----:B------:R-:W-:Y:S01]  /*10190*/  SHF.L.U32 R4, R5, 0x1f, RZ ;  /* 0x0000001f05047819 */ /* 0x000fe200000006ff */
[----:B0-----:R-:W-:Y:S06]  /*101a0*/  @!P0 BRA `(.L_x_320) ;  /* 0x00000008001c8947 */ /* 0x001fec0003800000 */
.L_x_340:
[----:B------:R-:W1:Y:S01]  /*101b0*/  SYNCS.PHASECHK.TRANS64.TRYWAIT P0, [R9+URZ], R4 ;  /* 0x00000004090075a7 */ /* 0x000e62000800017f */
[----:B------:R-:W-:-:S05]  /*101c0*/  VIADD R0, R10, 0x1 ;  /* 0x000000010a007836 */ /* 0x000fca0000000000 */
[----:B------:R-:W-:-:S04]  /*101d0*/  ISETP.NE.AND P1, PT, R0, 0xb, PT ;  /* 0x0000000b0000780c */ /* 0x000fc80003f25270 */
[----:B0-----:R-:W-:Y:S02]  /*101e0*/  SEL R2, RZ, 0x1, P1 ;  /* 0x00000001ff027807 */ /* 0x001fe40000800000 */
[----:B------:R-:W-:Y:S02]  /*101f0*/  SEL R0, R0, RZ, P1 ;  /* 0x000000ff00007207 */ /* 0x000fe40000800000 */
[----:B------:R-:W-:-:S03]  /*10200*/  LOP3.LUT R7, R5, R2, RZ, 0x3c, !PT ;  /* 0x0000000205077212 */ /* 0x000fc600078e3cff */
[----:B------:R-:W-:Y:S01]  /*10210*/  IMAD R6, R0, 0x8, R3 ;  /* 0x0000000800067824 */ /* 0x000fe200078e0203 */
[----:B------:R-:W-:Y:S01]  /*10220*/  SHF.L.U32 R5, R7, 0x1f, RZ ;  /* 0x0000001f07057819 */ /* 0x000fe200000006ff */
[----:B-1----:R-:W-:Y:S06]  /*10230*/  @!P0 BRA `(.L_x_321) ;  /* 0x00000008000c8947 */ /* 0x002fec0003800000 */
.L_x_341:
[----:B------:R-:W1:Y:S01]  /*10240*/  SYNCS.PHASECHK.TRANS64.TRYWAIT P0, [R6+URZ], R5 ;  /* 0x00000005060075a7 */ /* 0x000e62000800017f */
[----:B------:R-:W-:-:S05]  /*10250*/  VIADD R0, R0, 0x1 ;  /* 0x0000000100007836 */ /* 0x000fca0000000000 */
[----:B------:R-:W-:-:S04]  /*10260*/  ISETP.NE.AND P1, PT, R0, 0xb, PT ;  /* 0x0000000b0000780c */ /* 0x000fc80003f25270 */
[----:B------:R-:W-:Y:S02]  /*10270*/  SEL R2, RZ, 0x1, P1 ;  /* 0x00000001ff027807 */ /* 0x000fe40000800000 */
[----:B------:R-:W-:Y:S02]  /*10280*/  SEL R0, R0, RZ, P1 ;  /* 0x000000ff00007207 */ /* 0x000fe40000800000 */
[----:B------:R-:W-:-:S03]  /*10290*/  LOP3.LUT R7, R7, R2, RZ, 0x3c, !PT ;  /* 0x0000000207077212 */ /* 0x000fc600078e3cff */
[----:B0-----:R-:W-:Y:S01]  /*102a0*/  IMAD R9, R0, 0x8, R3 ;  /* 0x0000000800097824 */ /* 0x001fe200078e0203 */
[----:B------:R-:W-:Y:S01]  /*102b0*/  SHF.L.U32 R4, R7, 0x1f, RZ ;  /* 0x0000001f07047819 */ /* 0x000fe200000006ff */
[----:B-1----:R-:W-:Y:S06]  /*102c0*/  @!P0 BRA `(.L_x_322) ;  /* 0x0000000400fc8947 */ /* 0x002fec0003800000 */
.L_x_342:
        /* <DEDUP_REMOVED lines=9> */
.L_x_343:
        /* <DEDUP_REMOVED lines=9> */
.L_x_344:
        /* <DEDUP_REMOVED lines=9> */
.L_x_345:
        /* <DEDUP_REMOVED lines=9> */
.L_x_346:
        /* <DEDUP_REMOVED lines=9> */
.L_x_347:
        /* <DEDUP_REMOVED lines=9> */
.L_x_348:
[----:B------:R-:W1:Y:S01]  /*10630*/  SYNCS.PHASECHK.TRANS64.TRYWAIT P0, [R9+URZ], R4 ;  /* 0x00000004090075a7 */ /* 0x000e62000800017f */
[----:B------:R-:W-:-:S05]  /*10640*/  VIADD R0, R0, 0x1 ;  /* 0x0000000100007836 */ /* 0x000fca0000000000 */
[----:B------:R-:W-:-:S04]  /*10650*/  ISETP.NE.AND P1, PT, R0, 0xb, PT ;  /* 0x0000000b0000780c */ /* 0x000fc80003f25270 */
[----:B------:R-:W-:Y:S02]  /*10660*/  SEL R2, RZ, 0x1, P1 ;  /* 0x00000001ff027807 */ /* 0x000fe40000800000 */
[----:B------:R-:W-:Y:S02]  /*10670*/  SEL R0, R0, RZ, P1 ;  /* 0x000000ff00007207 */ /* 0x000fe40000800000 */
[----:B------:R-:W-:Y:S01]  /*10680*/  LOP3.LUT R2, R7, R2, RZ, 0x3c, !PT ;  /* 0x0000000207027212 */ /* 0x000fe200078e3cff */
[----:B-1----:R-:W-:Y:S06]  /*10690*/  @!P0 BRA `(.L_x_329) ;  /* 0x0000000400948947 */ /* 0x002fec0003800000 */
.L_x_349:
[----:B------:R-:W-:Y:S01]  /*106a0*/  IMAD R3, R0, 0x8, R3 ;  /* 0x0000000800037824 */ /* 0x000fe200078e0203 */
[----:B------:R-:W-:-:S07]  /*106b0*/  SHF.L.U32 R0, R2, 0x1f, RZ ;  /* 0x0000001f02007819 */ /* 0x000fce00000006ff */
.L_x_330:
[----:B--2---:R2:W3:Y:S02]  /*106c0*/  SYNCS.PHASECHK.TRANS64.TRYWAIT P0, [R3+URZ], R0 ;  /* 0x00000000030075a7 */ /* 0x0044e4000800017f */
[----:B---3--:R-:W-:Y:S05]  /*106d0*/  @!P0 NANOSLEEP.SYNCS 0x989680 ;  /* 0x009896800000895d */ /* 0x008fea0003900000 */
[----:B------:R-:W3:Y:S02]  /*106e0*/  @!P0 SYNCS.PHASECHK.TRANS64 P0, [R3+URZ], R0 ;  /* 0x00000000030085a7 */ /* 0x000ee4000800007f */
[----:B---3--:R-:W-:Y:S05]  /*106f0*/  @!P0 BRA `(.L_x_330) ;  /* 0xfffffffc00f08947 */ /* 0x008fea000383ffff */
.L_x_318:
[----:B------:R-:W-:Y:S05]  /*10700*/  BSYNC B0 ;  /* 0x0000000000007941 */ /* 0x000fea0003800000 */
.L_x_317:
[----:B------:R-:W-:Y:S05]  /*10710*/  EXIT ;  /* 0x000000000000794d */ /* 0x000fea0003800000 */
.L_x_20:
[----:B----4-:R-:W-:-:S04]  /*10720*/  IMAD.U32 R3, RZ, RZ, UR17 ;  /* 0x00000011ff037e24 */ /* 0x010fc8000f8e00ff */
[----:B------:R4:W0:Y:S03]  /*10730*/  SYNCS.PHASECHK.TRANS64.TRYWAIT P0, [R3+URZ+-0x8], R0 ;  /* 0xfffff800030075a7 */ /* 0x000826000800017f */
[----:B0-----:R-:W-:Y:S05]  /*10740*/  @!P0 NANOSLEEP.SYNCS 0x989680 ;  /* 0x009896800000895d */ /* 0x001fea0003900000 */
[----:B------:R-:W0:Y:S02]  /*10750*/  @!P0 SYNCS.PHASECHK.TRANS64 P0, [R3+URZ+-0x8], R0 ;  /* 0xfffff800030085a7 */ /* 0x000e24000800007f */
[----:B0-----:R-:W-:Y:S05]  /*10760*/  @!P0 BRA `(.L_x_20) ;  /* 0xfffffffc00ec8947 */ /* 0x001fea000383ffff */
[----:B------:R-:W-:Y:S05]  /*10770*/  BRA `(.L_x_331) ;  /* 0xffffff1000707947 */ /* 0x000fea000383ffff */
.L_x_25:
[----:B-1----:R-:W-:-:S04]  /*10780*/  IMAD.U32 R3, RZ, RZ, UR6 ;  /* 0x00000006ff037e24 */ /* 0x002fc8000f8e00ff */
[----:B------:R1:W2:Y:S03]  /*10790*/  SYNCS.PHASECHK.TRANS64.TRYWAIT P0, [R3+URZ], R0 ;  /* 0x00000000030075a7 */ /* 0x0002a6000800017f */
[----:B--2---:R-:W-:Y:S05]  /*107a0*/  @!P0 NANOSLEEP.SYNCS 0x989680 ;  /* 0x009896800000895d */ /* 0x004fea0003900000 */
[----:B------:R-:W2:Y:S02]  /*107b0*/  @!P0 SYNCS.PHASECHK.TRANS64 P0, [R3+URZ], R0 ;  /* 0x00000000030085a7 */ /* 0x000ea4000800007f */
[----:B--2---:R-:W-:Y:S05]  /*107c0*/  @!P0 BRA `(.L_x_25) ;  /* 0xfffffffc00ec8947 */ /* 0x004fea000383ffff */
[----:B------:R-:W-:Y:S05]  /*107d0*/  BRA `(.L_x_24) ;  /* 0xffffff1800dc7947 */ /* 0x000fea000383ffff */
.L_x_31:
[----:B-----5:R1:W-:Y:S02]  /*107e0*/  STL [R1+0xa4], R0 ;  /* 0x0000a40001007387 */ /* 0x0203e40000100800 */
[----:B-1----:R-:W-:-:S04]  /*107f0*/  IMAD.U32 R0, RZ, RZ, UR9 ;  /* 0x00000009ff007e24 */ /* 0x002fc8000f8e00ff */
[----:B------:R1:W3:Y:S03]  /*10800*/  SYNCS.PHASECHK.TRANS64.TRYWAIT P0, [R0+URZ], R229 ;  /* 0x000000e5000075a7 */ /* 0x0002e6000800017f */
[----:B---3--:R-:W-:Y:S05]  /*10810*/  @!P0 NANOSLEEP.SYNCS 0x989680 ;  /* 0x009896800000895d */ /* 0x008fea0003900000 */
[----:B------:R1:W3:Y:S02]  /*10820*/  @!P0 SYNCS.PHASECHK.TRANS64 P0, [R0+URZ], R229 ;  /* 0x000000e5000085a7 */ /* 0x0002e4000800007f */
[----:B-1----:R1:W5:Y:S02]  /*10830*/  LDL.LU R0, [R1+0xa4] ;  /* 0x0000a40001007983 */ /* 0x0023640000300800 */
[----:B-1-3--:R-:W-:Y:S05]  /*10840*/  @!P0 BRA `(.L_x_31) ;  /* 0xfffffffc00e48947 */ /* 0x00afea000383ffff */
[----:B------:R-:W-:Y:S05]  /*10850*/  BRA `(.L_x_30) ;  /* 0xffffff2c00447947 */ /* 0x000fea000383ffff */
.L_x_39:
[----:B0-----:R-:W-:-:S04]  /*10860*/  IMAD.U32 R25, RZ, RZ, UR17 ;  /* 0x00000011ff197e24 */ /* 0x001fc8000f8e00ff */
[----:B------:R0:W3:Y:S03]  /*10870*/  SYNCS.PHASECHK.TRANS64.TRYWAIT P0, [R25+URZ+0x8], R24 ;  /* 0x00000818190075a7 */ /* 0x0000e6000800017f */
[----:B---3--:R-:W-:Y:S05]  /*10880*/  @!P0 NANOSLEEP.SYNCS 0x989680 ;  /* 0x009896800000895d */ /* 0x008fea0003900000 */
[----:B------:R-:W3:Y:S02]  /*10890*/  @!P0 SYNCS.PHASECHK.TRANS64 P0, [R25+URZ+0x8], R24 ;  /* 0x00000818190085a7 */ /* 0x000ee4000800007f */
[----:B---3--:R-:W-:Y:S05]  /*108a0*/  @!P0 BRA `(.L_x_39) ;  /* 0xfffffffc00ec8947 */ /* 0x008fea000383ffff */
[----:B------:R-:W-:Y:S05]  /*108b0*/  BRA `(.L_x_332) ;  /* 0xffffff50005c7947 */ /* 0x000fea000383ffff */
.L_x_304:
[----:B------:R-:W-:Y:S01]  /*108c0*/  BSSY B1, `(.L_x_333) ;  /* 0x0000006000017945 */ /* 0x000fe20003800000 */
[----:B------:R-:W-:-:S07]  /*108d0*/  IMAD.MOV.U32 R2, RZ, RZ, -0x1 ;  /* 0xffffffffff027424 */ /* 0x000fce00078e00ff */
[----:B------:R-:W-:Y:S05]  /*108e0*/  WARPSYNC.COLLECTIVE R2, `(.L_x_334) ;  /* 0x00000000020c7348 */ /* 0x000fea0003c00000 */
[----:B------:R-:W-:Y:S02]  /*108f0*/  ELECT P1, UR62, PT ;  /* 0x00000000003e782f */ /* 0x000fe40003820000 */
[----:B------:R-:W-:Y:S01]  /*10900*/  MOV R2, UR62 ;  /* 0x0000003e00027c02 */ /* 0x000fe20008000f00 */
[----:B------:R-:W-:Y:S10]  /*10910*/  ENDCOLLECTIVE ;  /* 0x000000000000791b */ /* 0x000ff40003800000 */
.L_x_334:
[----:B------:R-:W-:Y:S05]  /*10920*/  BSYNC B1 ;  /* 0x0000000000017941 */ /* 0x000fea0003800000 */
.L_x_333:
[----:B------:R-:W-:Y:S05]  /*10930*/  BRA `(.L_x_335) ;  /* 0xffffffe800c07947 */ /* 0x000fea000383ffff */
.L_x_307:
[----:B-1----:R1:W2:Y:S02]  /*10940*/  SYNCS.PHASECHK.TRANS64.TRYWAIT P1, [R13+URZ+0x58], R4 ;  /* 0x000058040d0075a7 */ /* 0x0022a4000802017f */
[----:B--2---:R-:W-:Y:S05]  /*10950*/  @!P1 NANOSLEEP.SYNCS 0x989680 ;  /* 0x009896800000995d */ /* 0x004fea0003900000 */
[----:B------:R-:W2:Y:S02]  /*10960*/  @!P1 SYNCS.PHASECHK.TRANS64 P1, [R13+URZ+0x58], R4 ;  /* 0x000058040d0095a7 */ /* 0x000ea4000802007f */
[----:B--2---:R-:W-:Y:S05]  /*10970*/  @!P1 BRA `(.L_x_307) ;  /* 0xfffffffc00f09947 */ /* 0x004fea000383ffff */
[----:B------:R-:W-:Y:S05]  /*10980*/  BRA `(.L_x_336) ;  /* 0xffffffe800fc7947 */ /* 0x000fea000383ffff */
.L_x_316:
[----:B------:R-:W-:Y:S01]  /*10990*/  BSSY B0, `(.L_x_337) ;  /* 0x0000006000007945 */ /* 0x000fe20003800000 */
[----:B------:R-:W-:-:S07]  /*109a0*/  IMAD.MOV.U32 R2, RZ, RZ, -0x1 ;  /* 0xffffffffff027424 */ /* 0x000fce00078e00ff */
[----:B01----:R-:W-:Y:S05]  /*109b0*/  WARPSYNC.COLLECTIVE R2, `(.L_x_338) ;  /* 0x00000000020c7348 */ /* 0x003fea0003c00000 */
[----:B------:R-:W-:Y:S02]  /*109c0*/  ELECT P1, UR62, PT ;  /* 0x00000000003e782f */ /* 0x000fe40003820000 */
[----:B------:R-:W-:Y:S01]  /*109d0*/  MOV R2, UR62 ;  /* 0x0000003e00027c02 */ /* 0x000fe20008000f00 */
[----:B01----:R-:W-:Y:S10]  /*109e0*/  ENDCOLLECTIVE ;  /* 0x000000000000791b */ /* 0x003ff40003800000 */
.L_x_338:
[----:B------:R-:W-:Y:S05]  /*109f0*/  BSYNC B0 ;  /* 0x0000000000007941 */ /* 0x000fea0003800000 */
.L_x_337:
[----:B------:R-:W-:Y:S01]  /*10a00*/  PLOP3.LUT P0, PT, P1, PT, PT, 0x80, 0x0 ;  /* 0x000000000000781c */ /* 0x000fe20000f0f070 */
[----:B------:R-:W-:-:S12]  /*10a10*/  BRA `(.L_x_339) ;  /* 0xfffffff4008c7947 */ /* 0x000fd8000383ffff */
.L_x_320:
[----:B0-----:R0:W1:Y:S02]  /*10a20*/  SYNCS.PHASECHK.TRANS64.TRYWAIT P0, [R7+URZ], R2 ;  /* 0x00000002070075a7 */ /* 0x001064000800017f */
[----:B-1----:R-:W-:Y:S05]  /*10a30*/  @!P0 NANOSLEEP.SYNCS 0x989680 ;  /* 0x009896800000895d */ /* 0x002fea0003900000 */
[----:B------:R-:W1:Y:S02]  /*10a40*/  @!P0 SYNCS.PHASECHK.TRANS64 P0, [R7+URZ], R2 ;  /* 0x00000002070085a7 */ /* 0x000e64000800007f */
[----:B-1----:R-:W-:Y:S05]  /*10a50*/  @!P0 BRA `(.L_x_320) ;  /* 0xfffffffc00f08947 */ /* 0x002fea000383ffff */
[----:B------:R-:W-:Y:S05]  /*10a60*/  BRA `(.L_x_340) ;  /* 0xfffffff400d07947 */ /* 0x000fea000383ffff */
.L_x_321:
[----:B0-----:R0:W1:Y:S02]  /*10a70*/  SYNCS.PHASECHK.TRANS64.TRYWAIT P0, [R9+URZ], R4 ;  /* 0x00000004090075a7 */ /* 0x001064000800017f */
[----:B-1----:R-:W-:Y:S05]  /*10a80*/  @!P0 NANOSLEEP.SYNCS 0x989680 ;  /* 0x009896800000895d */ /* 0x002fea0003900000 */
[----:B------:R-:W1:Y:S02]  /*10a90*/  @!P0 SYNCS.PHASECHK.TRANS64 P0, [R9+URZ], R4 ;  /* 0x00000004090085a7 */ /* 0x000e64000800007f */
[----:B-1----:R-:W-:Y:S05]  /*10aa0*/  @!P0 BRA `(.L_x_321) ;  /* 0xfffffffc00f08947 */ /* 0x002fea000383ffff */
[----:B------:R-:W-:Y:S05]  /*10ab0*/  BRA `(.L_x_341) ;  /* 0xfffffff400e07947 */ /* 0x000fea000383ffff */
.L_x_322:
[----:B0-----:R0:W1:Y:S02]  /*10ac0*/  SYNCS.PHASECHK.TRANS64.TRYWAIT P0, [R6+URZ], R5 ;  /* 0x00000005060075a7 */ /* 0x001064000800017f */
[----:B-1----:R-:W-:Y:S05]  /*10ad0*/  @!P0 NANOSLEEP.SYNCS 0x989680 ;  /* 0x009896800000895d */ /* 0x002fea0003900000 */
[----:B------:R-:W1:Y:S02]  /*10ae0*/  @!P0 SYNCS.PHASECHK.TRANS64 P0, [R6+URZ], R5 ;  /* 0x00000005060085a7 */ /* 0x000e64000800007f */
[----:B-1----:R-:W-:Y:S05]  /*10af0*/  @!P0 BRA `(.L_x_322) ;  /* 0xfffffffc00f08947 */ /* 0x002fea000383ffff */
[----:B------:R-:W-:Y:S05]  /*10b00*/  BRA `(.L_x_342) ;  /* 0xfffffff400f07947 */ /* 0x000fea000383ffff */
.L_x_323:
[----:B0-----:R0:W1:Y:S02]  /*10b10*/  SYNCS.PHASECHK.TRANS64.TRYWAIT P0, [R9+URZ], R4 ;  /* 0x00000004090075a7 */ /* 0x001064000800017f */
[----:B-1----:R-:W-:Y:S05]  /*10b20*/  @!P0 NANOSLEEP.SYNCS 0x989680 ;  /* 0x009896800000895d */ /* 0x002fea0003900000 */
[----:B------:R-:W1:Y:S02]  /*10b30*/  @!P0 SYNCS.PHASECHK.TRANS64 P0, [R9+URZ], R4 ;  /* 0x00000004090085a7 */ /* 0x000e64000800007f */
[----:B-1----:R-:W-:Y:S05]  /*10b40*/  @!P0 BRA `(.L_x_323) ;  /* 0xfffffffc00f08947 */ /* 0x002fea000383ffff */
[----:B------:R-:W-:Y:S05]  /*10b50*/  BRA `(.L_x_343) ;  /* 0xfffffff800007947 */ /* 0x000fea000383ffff */
.L_x_324:
[----:B0-----:R0:W1:Y:S02]  /*10b60*/  SYNCS.PHASECHK.TRANS64.TRYWAIT P0, [R6+URZ], R5 ;  /* 0x00000005060075a7 */ /* 0x001064000800017f */
[----:B-1----:R-:W-:Y:S05]  /*10b70*/  @!P0 NANOSLEEP.SYNCS 0x989680 ;  /* 0x009896800000895d */ /* 0x002fea0003900000 */
[----:B------:R-:W1:Y:S02]  /*10b80*/  @!P0 SYNCS.PHASECHK.TRANS64 P0, [R6+URZ], R5 ;  /* 0x00000005060085a7 */ /* 0x000e64000800007f */
[----:B-1----:R-:W-:Y:S05]  /*10b90*/  @!P0 BRA `(.L_x_324) ;  /* 0xfffffffc00f08947 */ /* 0x002fea000383ffff */
[----:B------:R-:W-:Y:S05]  /*10ba0*/  BRA `(.L_x_344) ;  /* 0xfffffff800107947 */ /* 0x000fea000383ffff */
.L_x_325:
[----:B0-----:R0:W1:Y:S02]  /*10bb0*/  SYNCS.PHASECHK.TRANS64.TRYWAIT P0, [R9+URZ], R4 ;  /* 0x00000004090075a7 */ /* 0x001064000800017f */
[----:B-1----:R-:W-:Y:S05]  /*10bc0*/  @!P0 NANOSLEEP.SYNCS 0x989680 ;  /* 0x009896800000895d */ /* 0x002fea0003900000 */
[----:B------:R-:W1:Y:S02]  /*10bd0*/  @!P0 SYNCS.PHASECHK.TRANS64 P0, [R9+URZ], R4 ;  /* 0x00000004090085a7 */ /* 0x000e64000800007f */
[----:B-1----:R-:W-:Y:S05]  /*10be0*/  @!P0 BRA `(.L_x_325) ;  /* 0xfffffffc00f08947 */ /* 0x002fea000383ffff */
[----:B------:R-:W-:Y:S05]  /*10bf0*/  BRA `(.L_x_345) ;  /* 0xfffffff800207947 */ /* 0x000fea000383ffff */
.L_x_326:
[----:B0-----:R0:W1:Y:S02]  /*10c00*/  SYNCS.PHASECHK.TRANS64.TRYWAIT P0, [R6+URZ], R5 ;  /* 0x00000005060075a7 */ /* 0x001064000800017f */
[----:B-1----:R-:W-:Y:S05]  /*10c10*/  @!P0 NANOSLEEP.SYNCS 0x989680 ;  /* 0x009896800000895d */ /* 0x002fea0003900000 */
[----:B------:R-:W1:Y:S02]  /*10c20*/  @!P0 SYNCS.PHASECHK.TRANS64 P0, [R6+URZ], R5 ;  /* 0x00000005060085a7 */ /* 0x000e64000800007f */
[----:B-1----:R-:W-:Y:S05]  /*10c30*/  @!P0 BRA `(.L_x_326) ;  /* 0xfffffffc00f08947 */ /* 0x002fea000383ffff */
[----:B------:R-:W-:Y:S05]  /*10c40*/  BRA `(.L_x_346) ;  /* 0xfffffff800307947 */ /* 0x000fea000383ffff */
.L_x_327:
[----:B0-----:R0:W1:Y:S02]  /*10c50*/  SYNCS.PHASECHK.TRANS64.TRYWAIT P0, [R9+URZ], R4 ;  /* 0x00000004090075a7 */ /* 0x001064000800017f */
[----:B-1----:R-:W-:Y:S05]  /*10c60*/  @!P0 NANOSLEEP.SYNCS 0x989680 ;  /* 0x009896800000895d */ /* 0x002fea0003900000 */
[----:B------:R-:W1:Y:S02]  /*10c70*/  @!P0 SYNCS.PHASECHK.TRANS64 P0, [R9+URZ], R4 ;  /* 0x00000004090085a7 */ /* 0x000e64000800007f */
[----:B-1----:R-:W-:Y:S05]  /*10c80*/  @!P0 BRA `(.L_x_327) ;  /* 0xfffffffc00f08947 */ /* 0x002fea000383ffff */
[----:B------:R-:W-:Y:S05]  /*10c90*/  BRA `(.L_x_347) ;  /* 0xfffffff800407947 */ /* 0x000fea000383ffff */
.L_x_328:
[----:B0-----:R0:W1:Y:S02]  /*10ca0*/  SYNCS.PHASECHK.TRANS64.TRYWAIT P0, [R6+URZ], R5 ;  /* 0x00000005060075a7 */ /* 0x001064000800017f */
[----:B-1----:R-:W-:Y:S05]  /*10cb0*/  @!P0 NANOSLEEP.SYNCS 0x989680 ;  /* 0x009896800000895d */ /* 0x002fea0003900000 */
[----:B------:R-:W1:Y:S02]  /*10cc0*/  @!P0 SYNCS.PHASECHK.TRANS64 P0, [R6+URZ], R5 ;  /* 0x00000005060085a7 */ /* 0x000e64000800007f */
[----:B-1----:R-:W-:Y:S05]  /*10cd0*/  @!P0 BRA `(.L_x_328) ;  /* 0xfffffffc00f08947 */ /* 0x002fea000383ffff */
[----:B------:R-:W-:Y:S05]  /*10ce0*/  BRA `(.L_x_348) ;  /* 0xfffffff800507947 */ /* 0x000fea000383ffff */
.L_x_329:
[----:B-1----:R1:W2:Y:S02]  /*10cf0*/  SYNCS.PHASECHK.TRANS64.TRYWAIT P0, [R9+URZ], R4 ;  /* 0x00000004090075a7 */ /* 0x0022a4000800017f */
[----:B--2---:R-:W-:Y:S05]  /*10d00*/  @!P0 NANOSLEEP.SYNCS 0x989680 ;  /* 0x009896800000895d */ /* 0x004fea0003900000 */
[----:B------:R-:W2:Y:S02]  /*10d10*/  @!P0 SYNCS.PHASECHK.TRANS64 P0, [R9+URZ], R4 ;  /* 0x00000004090085a7 */ /* 0x000ea4000800007f */
[----:B--2---:R-:W-:Y:S05]  /*10d20*/  @!P0 BRA `(.L_x_329) ;  /* 0xfffffffc00f08947 */ /* 0x004fea000383ffff */
[----:B------:R-:W-:Y:S05]  /*10d30*/  BRA `(.L_x_349) ;  /* 0xfffffff800587947 */ /* 0x000fea000383ffff */
.L_x_350:
[----:B------:R-:W-:-:S00]  /*10d40*/  BRA `(.L_x_350) ;  /* 0xfffffffc00fc7947 */ /* 0x000fc0000383ffff */
[----:B------:R-:W-:-:S00]  /*10d50*/  NOP ;  /* 0x0000000000007918 */ /* 0x000fc00000000000 */
        /* <DEDUP_REMOVED lines=10> */
.L_x_351:


//--------------------- .nv.shared._ZN7cutlass13device_kernelINS_4gemm6kernel13GemmUniversalIN4cute5tupleIJiiiiEEENS1_10collective13CollectiveMmaINS1_37MainloopSm90TmaGmmaWarpSpecializedFP8ILi11ENS5_IJNS4_1CILi8EEENSA_ILi1EEESC_EEENS1_32KernelTmaWarpSpecializedPingpongEEENS5_IJNSA_ILi64EEENSA_ILi256EEESG_EEENS_12float_e5m2_tENS5_IJlSC_lEEESJ_SK_NS4_8TiledMMAINS4_8MMA_AtomIJNS4_4SM904GMMA31MMA_64x256x32_F32E5M2E5M2_SS_TNILNSO_7ScaleInE1ELSQ_1EEEEEENS4_6LayoutINS5_IJSC_SC_SC_EEENS5_IJNSA_ILi0EEESV_SV_EEEEENS5_IJNS4_10UnderscoreESY_SY_EEEEENS4_13SM90_TMA_LOADENS4_14ComposedLayoutINS4_7SwizzleILi2ELi4ELi3EEENS4_18smem_ptr_flag_bitsILi8EEENST_INS5_IJSB_SG_EEENS5_IJSG_SC_EEEEEEEvNS4_8identityENS4_23SM90_TMA_LOAD_MULTICASTES1A_vS1B_EENS_8epilogue10collective6detail29Sm90TmaWarpSpecializedAdapterINS1F_15DefaultEpilogueISJ_SK_SK_NS1E_6thread17LinearCombinationISJ_Li1EffLNS1J_9ScaleType4KindE0ELNS_15FloatRoundStyleE2ESJ_EENS1_15EpilogueDefaultEEEEEvvEEEEvNT_6ParamsE --------------------------
	.section	.nv.shared._ZN7cutlass13device_kernelINS_4gemm6kernel13GemmUniversalIN4cute5tupleIJiiiiEEENS1_10collective13CollectiveMmaINS1_37MainloopSm90TmaGmmaWarpSpecializedFP8ILi11ENS5_IJNS4_1CILi8EEENSA_ILi1EEESC_EEENS1_32KernelTmaWarpSpecializedPingpongEEENS5_IJNSA_ILi64EEENSA_ILi256EEESG_EEENS_12float_e5m2_tENS5_IJlSC_lEEESJ_SK_NS4_8TiledMMAINS4_8MMA_AtomIJNS4_4SM904GMMA31MMA_64x256x32_F32E5M2E5M2_SS_TNILNSO_7ScaleInE1ELSQ_1EEEEEENS4_6LayoutINS5_IJSC_SC_SC_EEENS5_IJNSA_ILi0EEESV_SV_EEEEENS5_IJNS4_10UnderscoreESY_SY_EEEEENS4_13SM90_TMA_LOADENS4_14ComposedLayoutINS4_7SwizzleILi2ELi4ELi3EEENS4_18smem_ptr_flag_bitsILi8EEENST_INS5_IJSB_SG_EEENS5_IJSG_SC_EEEEEEEvNS4_8identityENS4_23SM90_TMA_LOAD_MULTICASTES1A_vS1B_EENS_8epilogue10collective6detail29Sm90TmaWarpSpecializedAdapterINS1F_15DefaultEpilogueISJ_SK_SK_NS1E_6thread17LinearCombinationISJ_Li1EffLNS1J_9ScaleType4KindE0ELNS_15FloatRoundStyleE2ESJ_EENS1_15EpilogueDefaultEEEEEvvEEEEvNT_6ParamsE,"aw",@nobits
	.sectionflags	@""
	.align	16
	.zero		1024


//--------------------- .nv.shared.reserved.0     --------------------------
	.section	.nv.shared.reserved.0,"aw",@nobits
	.weak		__nv_reservedSMEM_offset_0_alias
	.size		__nv_reservedSMEM_offset_0_alias, 0, 0
	.other		__nv_reservedSMEM_offset_0_alias,@"STO_CUDA_RESERVED_SHARED STV_DEFAULT"
__nv_reservedSMEM_offset_0_alias:
	.zero		0


//--------------------- .nv.global                --------------------------
	.section	.nv.global,"aw",@nobits
.nv.global:
	.type		_ZN40_INTERNAL_ae21fdb9_4_k_cu_4db94bdf_247404cute1_E,@object
	.size		_ZN40_INTERNAL_ae21fdb9_4_k_cu_4db94bdf_247404cute1_E,(_ZN40_INTERNAL_ae21fdb9_4_k_cu_4db94bdf_247404cuda3std3__45__cpo6cbeginE - _ZN40_INTERNAL_ae21fdb9_4_k_cu_4db94bdf_247404cute1_E)
_ZN40_INTERNAL_ae21fdb9_4_k_cu_4db94bdf_247404cute1_E:
	.zero		1
	.type		_ZN40_INTERNAL_ae21fdb9_4_k_cu_4db94bdf_247404cuda3std3__45__cpo6cbeginE,@object
	.size		_ZN40_INTERNAL_ae21fdb9_4_k_cu_4db94bdf_247404cuda3std3__45__cpo6cbeginE,(_ZN40_INTERNAL_ae21fdb9_4_k_cu_4db94bdf_247404cuda3std3__48in_placeE - _ZN40_INTERNAL_ae21fdb9_4_k_cu_4db94bdf_247404cuda3std3__45__cpo6cbeginE)
_ZN40_INTERNAL_ae21fdb9_4_k_cu_4db94bdf_247404cuda3std3__45__cpo6cbeginE:
	.zero		1
	.type		_ZN40_INTERNAL_ae21fdb9_4_k_cu_4db94bdf_247404cuda3std3__48in_placeE,@object
	.size		_ZN40_INTERNAL_ae21fdb9_4_k_cu_4db94bdf_247404cuda3std3__48in_placeE,(_ZN40_INTERNAL_ae21fdb9_4_k_cu_4db94bdf_247404cuda3std6ranges3__45__cpo9iter_moveE - _ZN40_INTERNAL_ae21fdb9_4_k_cu_4db94bdf_247404cuda3std3__48in_placeE)
_ZN40_INTERNAL_ae21fdb9_4_k_cu_4db94bdf_247404cuda3std3__48in_placeE:
	.zero		1
	.type		_ZN40_INTERNAL_ae21fdb9_4_k_cu_4db94bdf_247404cuda3std6ranges3__45__cpo9iter_moveE,@object
	.size		_ZN40_INTERNAL_ae21fdb9_4_k_cu_4db94bdf_247404cuda3std6ranges3__45__cpo9iter_moveE,(_ZN40_INTERNAL_ae21fdb9_4_k_cu_4db94bdf_247404cuda3std3__45__cpo5beginE - _ZN40_INTERNAL_ae21fdb9_4_k_cu_4db94bdf_247404cuda3std6ranges3__45__cpo9iter_moveE)
_ZN40_INTERNAL_ae21fdb9_4_k_cu_4db94bdf_247404cuda3std6ranges3__45__cpo9iter_moveE:
	.zero		1
	.type		_ZN40_INTERNAL_ae21fdb9_4_k_cu_4db94bdf_247404cuda3std3__45__cpo5beginE,@object
	.size		_ZN40_INTERNAL_ae21fdb9_4_k_cu_4db94bdf_247404cuda3std3__45__cpo5beginE,(_ZN40_INTERNAL_ae21fdb9_4_k_cu_4db94bdf_247404cuda3std3__442_GLOBAL__N__ae21fdb9_4_k_cu_4db94bdf_247406ignoreE - _ZN40_INTERNAL_ae21fdb9_4_k_cu_4db94bdf_247404cuda3std3__45__cpo5beginE)
_ZN40_INTERNAL_ae21fdb9_4_k_cu_4db94bdf_247404cuda3std3__45__cpo5beginE:
	.zero		1
	.type		_ZN40_INTERNAL_ae21fdb9_4_k_cu_4db94bdf_247404cuda3std3__442_GLOBAL__N__ae21fdb9_4_k_cu_4db94bdf_247406ignoreE,@object
	.size		_ZN40_INTERNAL_ae21fdb9_4_k_cu_4db94bdf_247404cuda3std3__442_GLOBAL__N__ae21fdb9_4_k_cu_4db94bdf_247406ignoreE,(_ZN40_INTERNAL_ae21fdb9_4_k_cu_4db94bdf_247404cute7productE - _ZN40_INTERNAL_ae21fdb9_4_k_cu_4db94bdf_247404cuda3std3__442_GLOBAL__N__ae21fdb9_4_k_cu_4db94bdf_247406ignoreE)
_ZN40_INTERNAL_ae21fdb9_4_k_cu_4db94bdf_247404cuda3std3__442_GLOBAL__N__ae21fdb9_4_k_cu_4db94bdf_247406ignoreE:
	.zero		1
	.type		_ZN40_INTERNAL_ae21fdb9_4_k_cu_4db94bdf_247404cute7productE,@object
	.size		_ZN40_INTERNAL_ae21fdb9_4_k_cu_4db94bdf_247404cute7productE,(_ZN40_INTERNAL_ae21fdb9_4_k_cu_4db94bdf_247404cuda3std3__45__cpo3endE - _ZN40_INTERNAL_ae21fdb9_4_k_cu_4db94bdf_247404cute7productE)
_ZN40_INTERNAL_ae21fdb9_4_k_cu_4db94bdf_247404cute7productE:
	.zero		1
	.type		_ZN40_INTERNAL_ae21fdb9_4_k_cu_4db94bdf_247404cuda3std3__45__cpo3endE,@object
	.size		_ZN40_INTERNAL_ae21fdb9_4_k_cu_4db94bdf_247404cuda3std3__45__cpo3endE,(_ZN40_INTERNAL_ae21fdb9_4_k_cu_4db94bdf_247404cuda3std3__419piecewise_constructE - _ZN40_INTERNAL_ae21fdb9_4_k_cu_4db94bdf_247404cuda3std3__45__cpo3endE)
_ZN40_INTERNAL_ae21fdb9_4_k_cu_4db94bdf_247404cuda3std3__45__cpo3endE:
	.zero		1
	.type		_ZN40_INTERNAL_ae21fdb9_4_k_cu_4db94bdf_247404cuda3std3__419piecewise_constructE,@object
	.size		_ZN40_INTERNAL_ae21fdb9_4_k_cu_4db94bdf_247404cuda3std3__419piecewise_constructE,(_ZN40_INTERNAL_ae21fdb9_4_k_cu_4db94bdf_247404cuda3std3__45__cpo4cendE - _ZN40_INTERNAL_ae21fdb9_4_k_cu_4db94bdf_247404cuda3std3__419piecewise_constructE)
_ZN40_INTERNAL_ae21fdb9_4_k_cu_4db94bdf_247404cuda3std3__419piecewise_constructE:
	.zero		1
	.type		_ZN40_INTERNAL_ae21fdb9_4_k_cu_4db94bdf_247404cuda3std3__45__cpo4cendE,@object
	.size		_ZN40_INTERNAL_ae21fdb9_4_k_cu_4db94bdf_247404cuda3std3__45__cpo4cendE,(_ZN40_INTERNAL_ae21fdb9_4_k_cu_4db94bdf_247404cuda3std6ranges3__45__cpo4swapE - _ZN40_INTERNAL_ae21fdb9_4_k_cu_4db94bdf_247404cuda3std3__45__cpo4cendE)
_ZN40_INTERNAL_ae21fdb9_4_k_cu_4db94bdf_247404cuda3std3__45__cpo4cendE:
	.zero		1
	.type		_ZN40_INTERNAL_ae21fdb9_4_k_cu_4db94bdf_247404cuda3std6ranges3__45__cpo4swapE,@object
	.size		_ZN40_INTERNAL_ae21fdb9_4_k_cu_4db94bdf_247404cuda3std6ranges3__45__cpo4swapE,(.L_7 - _ZN40_INTERNAL_ae21fdb9_4_k_cu_4db94bdf_247404cuda3std6ranges3__45__cpo4swapE)
_ZN40_INTERNAL_ae21fdb9_4_k_cu_4db94bdf_247404cuda3std6ranges3__45__cpo4swapE:
	.zero		1
.L_7:


//--------------------- .nv.constant0._ZN7cutlass13device_kernelINS_4gemm6kernel13GemmUniversalIN4cute5tupleIJiiiiEEENS1_10collective13CollectiveMmaINS1_37MainloopSm90TmaGmmaWarpSpecializedFP8ILi11ENS5_IJNS4_1CILi8EEENSA_ILi1EEESC_EEENS1_32KernelTmaWarpSpecializedPingpongEEENS5_IJNSA_ILi64EEENSA_ILi256EEESG_EEENS_12float_e5m2_tENS5_IJlSC_lEEESJ_SK_NS4_8TiledMMAINS4_8MMA_AtomIJNS4_4SM904GMMA31MMA_64x256x32_F32E5M2E5M2_SS_TNILNSO_7ScaleInE1ELSQ_1EEEEEENS4_6LayoutINS5_IJSC_SC_SC_EEENS5_IJNSA_ILi0EEESV_SV_EEEEENS5_IJNS4_10UnderscoreESY_SY_EEEEENS4_13SM90_TMA_LOADENS4_14ComposedLayoutINS4_7SwizzleILi2ELi4ELi3EEENS4_18smem_ptr_flag_bitsILi8EEENST_INS5_IJSB_SG_EEENS5_IJSG_SC_EEEEEEEvNS4_8identityENS4_23SM90_TMA_LOAD_MULTICASTES1A_vS1B_EENS_8epilogue10collective6detail29Sm90TmaWarpSpecializedAdapterINS1F_15DefaultEpilogueISJ_SK_SK_NS1E_6thread17LinearCombinationISJ_Li1EffLNS1J_9ScaleType4KindE0ELNS_15FloatRoundStyleE2ESJ_EENS1_15EpilogueDefaultEEEEEvvEEEEvNT_6ParamsE --------------------------
	.section	.nv.constant0._ZN7cutlass13device_kernelINS_4gemm6kernel13GemmUniversalIN4cute5tupleIJiiiiEEENS1_10collective13CollectiveMmaINS1_37MainloopSm90TmaGmmaWarpSpecializedFP8ILi11ENS5_IJNS4_1CILi8EEENSA_ILi1EEESC_EEENS1_32KernelTmaWarpSpecializedPingpongEEENS5_IJNSA_ILi64EEENSA_ILi256EEESG_EEENS_12float_e5m2_tENS5_IJlSC_lEEESJ_SK_NS4_8TiledMMAINS4_8MMA_AtomIJNS4_4SM904GMMA31MMA_64x256x32_F32E5M2E5M2_SS_TNILNSO_7ScaleInE1ELSQ_1EEEEEENS4_6LayoutINS5_IJSC_SC_SC_EEENS5_IJNSA_ILi0EEESV_SV_EEEEENS5_IJNS4_10UnderscoreESY_SY_EEEEENS4_13SM90_TMA_LOADENS4_14ComposedLayoutINS4_7SwizzleILi2ELi4ELi3EEENS4_18smem_ptr_flag_bitsILi8EEENST_INS5_IJSB_SG_EEENS5_IJSG_SC_EEEEEEEvNS4_8identityENS4_23SM90_TMA_LOAD_MULTICASTES1A_vS1B_EENS_8epilogue10collective6detail29Sm90TmaWarpSpecializedAdapterINS1F_15DefaultEpilogueISJ_SK_SK_NS1E_6thread17LinearCombinationISJ_Li1EffLNS1J_9ScaleType4KindE0ELNS_15FloatRoundStyleE2ESJ_EENS1_15EpilogueDefaultEEEEEvvEEEEvNT_6ParamsE,"a",@progbits
	.sectionflags	@""
	.align	4
.nv.constant0._ZN7cutlass13device_kernelINS_4gemm6kernel13GemmUniversalIN4cute5tupleIJiiiiEEENS1_10collective13CollectiveMmaINS1_37MainloopSm90TmaGmmaWarpSpecializedFP8ILi11ENS5_IJNS4_1CILi8EEENSA_ILi1EEESC_EEENS1_32KernelTmaWarpSpecializedPingpongEEENS5_IJNSA_ILi64EEENSA_ILi256EEESG_EEENS_12float_e5m2_tENS5_IJlSC_lEEESJ_SK_NS4_8TiledMMAINS4_8MMA_AtomIJNS4_4SM904GMMA31MMA_64x256x32_F32E5M2E5M2_SS_TNILNSO_7ScaleInE1ELSQ_1EEEEEENS4_6LayoutINS5_IJSC_SC_SC_EEENS5_IJNSA_ILi0EEESV_SV_EEEEENS5_IJNS4_10UnderscoreESY_SY_EEEEENS4_13SM90_TMA_LOADENS4_14ComposedLayoutINS4_7SwizzleILi2ELi4ELi3EEENS4_18smem_ptr_flag_bitsILi8EEENST_INS5_IJSB_SG_EEENS5_IJSG_SC_EEEEEEEvNS4_8identityENS4_23SM90_TMA_LOAD_MULTICASTES1A_vS1B_EENS_8epilogue10collective6detail29Sm90TmaWarpSpecializedAdapterINS1F_15DefaultEpilogueISJ_SK_SK_NS1E_6thread17LinearCombinationISJ_Li1EffLNS1J_9ScaleType4KindE0ELNS_15FloatRoundStyleE2ESJ_EENS1_15EpilogueDefaultEEEEEvvEEEEvNT_6ParamsE:
	.zero		1664


//--------------------- SYMBOLS --------------------------

	.type		.nv.reservedSmem.offset0,@object
	.size		.nv.reservedSmem.offset0,0x4
